	.target	sm_90a

	.elftype	@"ET_EXEC"


//--------------------- .note.nv.tkinfo           --------------------------
	.section	.note.nv.tkinfo,"",@"SHT_NOTE"
	.sectionflags	@"SHF_NOTE_NV_TKINFO"
	.tkinfo
        /*0018*/ 	.word	0x00000002
        /*0030*/ 	.string	""
        /*0030*/ 	.string	"ptxas"
        /*0030*/ 	.string	"Cuda compilation tools, release 13.0, V13.0.88"
        /*0030*/ 	.string	"Build cuda_13.0.r13.0/compiler.36424714_0"
        /*0030*/ 	.string	"-arch sm_90a -m 64 "



//--------------------- .note.nv.cuinfo           --------------------------
	.section	.note.nv.cuinfo,"",@"SHT_NOTE"
	.sectionflags	@"SHF_NOTE_NV_CUINFO"
        /*0018*/ 	.short	0x0002
        /*001a*/ 	.short	0x005a
        /*001c*/ 	.short	0x0082
	.zero		2


//--------------------- .nv.info                  --------------------------
	.section	.nv.info,"",@"SHT_CUDA_INFO"
	.align	4


	//----- nvinfo : EIATTR_REGCOUNT
	.align		4
        /*0000*/ 	.byte	0x04, 0x2f
        /*0002*/ 	.short	(.L_15 - .L_14)
	.align		4
.L_14:
        /*0004*/ 	.word	index@(_ZN7cutlass13device_kernelINS_4gemm6kernel13GemmUniversalIN4cute5tupleIJiiiiEEENS1_10collective13CollectiveMmaINS1_34MainloopSm90TmaGmmaWarpSpecializedILi4ENS5_IJNS4_1CILi2EEENSA_ILi1EEESC_EEENS1_35KernelTmaWarpSpecializedCooperativeEEENS5_IJNSA_ILi128EEESG_NSA_ILi64EEEEEENS_10tfloat32_tENS5_IJlSC_lEEESJ_SK_NS4_8TiledMMAINS4_8MMA_AtomIJNS4_4SM904GMMA30MMA_64x128x8_F32TF32TF32_SS_TNILNSO_7ScaleInE1ELSQ_1EEEEEENS4_6LayoutISD_NS5_IJSC_NSA_ILi0EEESU_EEEEENS5_IJNS4_10UnderscoreESX_SX_EEEEENS4_13SM90_TMA_LOADENS4_14ComposedLayoutINS4_7SwizzleILi3ELi4ELi3EEENS4_18smem_ptr_flag_bitsILi32EEENST_INS5_IJNSA_ILi8EEENSA_ILi32EEEEEENS5_IJS17_SC_EEEEEEEvNS4_8identityENS4_23SM90_TMA_LOAD_MULTICASTES1B_vS1C_EENS_8epilogue10collective6detail29Sm90TmaWarpSpecializedAdapterINS1G_15DefaultEpilogueISJ_SK_SK_NS1F_6thread17LinearCombinationISJ_Li1EffLNS1K_9ScaleType4KindE0ELNS_15FloatRoundStyleE2ESJ_EENS1_15EpilogueDefaultEEEEEvvEEEEvNT_6ParamsE)
        /*0008*/ 	.word	0x000000a8


	//----- nvinfo : EIATTR_FRAME_SIZE
	.align		4
.L_15:
        /*000c*/ 	.byte	0x04, 0x11
        /*000e*/ 	.short	(.L_17 - .L_16)
	.align		4
.L_16:
        /*0010*/ 	.word	index@(_ZN7cutlass13device_kernelINS_4gemm6kernel13GemmUniversalIN4cute5tupleIJiiiiEEENS1_10collective13CollectiveMmaINS1_34MainloopSm90TmaGmmaWarpSpecializedILi4ENS5_IJNS4_1CILi2EEENSA_ILi1EEESC_EEENS1_35KernelTmaWarpSpecializedCooperativeEEENS5_IJNSA_ILi128EEESG_NSA_ILi64EEEEEENS_10tfloat32_tENS5_IJlSC_lEEESJ_SK_NS4_8TiledMMAINS4_8MMA_AtomIJNS4_4SM904GMMA30MMA_64x128x8_F32TF32TF32_SS_TNILNSO_7ScaleInE1ELSQ_1EEEEEENS4_6LayoutISD_NS5_IJSC_NSA_ILi0EEESU_EEEEENS5_IJNS4_10UnderscoreESX_SX_EEEEENS4_13SM90_TMA_LOADENS4_14ComposedLayoutINS4_7SwizzleILi3ELi4ELi3EEENS4_18smem_ptr_flag_bitsILi32EEENST_INS5_IJNSA_ILi8EEENSA_ILi32EEEEEENS5_IJS17_SC_EEEEEEEvNS4_8identityENS4_23SM90_TMA_LOAD_MULTICASTES1B_vS1C_EENS_8epilogue10collective6detail29Sm90TmaWarpSpecializedAdapterINS1G_15DefaultEpilogueISJ_SK_SK_NS1F_6thread17LinearCombinationISJ_Li1EffLNS1K_9ScaleType4KindE0ELNS_15FloatRoundStyleE2ESJ_EENS1_15EpilogueDefaultEEEEEvvEEEEvNT_6ParamsE)
        /*0014*/ 	.word	0x00000000


	//----- nvinfo : EIATTR_MIN_STACK_SIZE
	.align		4
.L_17:
        /*0018*/ 	.byte	0x04, 0x12
        /*001a*/ 	.short	(.L_19 - .L_18)
	.align		4
.L_18:
        /*001c*/ 	.word	index@(_ZN7cutlass13device_kernelINS_4gemm6kernel13GemmUniversalIN4cute5tupleIJiiiiEEENS1_10collective13CollectiveMmaINS1_34MainloopSm90TmaGmmaWarpSpecializedILi4ENS5_IJNS4_1CILi2EEENSA_ILi1EEESC_EEENS1_35KernelTmaWarpSpecializedCooperativeEEENS5_IJNSA_ILi128EEESG_NSA_ILi64EEEEEENS_10tfloat32_tENS5_IJlSC_lEEESJ_SK_NS4_8TiledMMAINS4_8MMA_AtomIJNS4_4SM904GMMA30MMA_64x128x8_F32TF32TF32_SS_TNILNSO_7ScaleInE1ELSQ_1EEEEEENS4_6LayoutISD_NS5_IJSC_NSA_ILi0EEESU_EEEEENS5_IJNS4_10UnderscoreESX_SX_EEEEENS4_13SM90_TMA_LOADENS4_14ComposedLayoutINS4_7SwizzleILi3ELi4ELi3EEENS4_18smem_ptr_flag_bitsILi32EEENST_INS5_IJNSA_ILi8EEENSA_ILi32EEEEEENS5_IJS17_SC_EEEEEEEvNS4_8identityENS4_23SM90_TMA_LOAD_MULTICASTES1B_vS1C_EENS_8epilogue10collective6detail29Sm90TmaWarpSpecializedAdapterINS1G_15DefaultEpilogueISJ_SK_SK_NS1F_6thread17LinearCombinationISJ_Li1EffLNS1K_9ScaleType4KindE0ELNS_15FloatRoundStyleE2ESJ_EENS1_15EpilogueDefaultEEEEEvvEEEEvNT_6ParamsE)
        /*0020*/ 	.word	0x00000000
.L_19:


//--------------------- .nv.compat                --------------------------
	.section	.nv.compat,"",@"SHT_CUDA_COMPAT_INFO"
	.align	4
        /*0000*/ 	.byte	0x02, 0x09, 0x01, 0x00, 0x02, 0x02, 0x04, 0x00, 0x02, 0x05, 0x05, 0x00, 0x03, 0x07, 0x01, 0x01
        /*0010*/ 	.byte	0x02, 0x03, 0x01, 0x00, 0x02, 0x06, 0x01, 0x00, 0x04, 0x0b, 0x08, 0x00, 0x00, 0x00, 0x00, 0x00
        /*0020*/ 	.byte	0x00, 0x00, 0x00, 0x00


//--------------------- .nv.info._ZN7cutlass13device_kernelINS_4gemm6kernel13GemmUniversalIN4cute5tupleIJiiiiEEENS1_10collective13CollectiveMmaINS1_34MainloopSm90TmaGmmaWarpSpecializedILi4ENS5_IJNS4_1CILi2EEENSA_ILi1EEESC_EEENS1_35KernelTmaWarpSpecializedCooperativeEEENS5_IJNSA_ILi128EEESG_NSA_ILi64EEEEEENS_10tfloat32_tENS5_IJlSC_lEEESJ_SK_NS4_8TiledMMAINS4_8MMA_AtomIJNS4_4SM904GMMA30MMA_64x128x8_F32TF32TF32_SS_TNILNSO_7ScaleInE1ELSQ_1EEEEEENS4_6LayoutISD_NS5_IJSC_NSA_ILi0EEESU_EEEEENS5_IJNS4_10UnderscoreESX_SX_EEEEENS4_13SM90_TMA_LOADENS4_14ComposedLayoutINS4_7SwizzleILi3ELi4ELi3EEENS4_18smem_ptr_flag_bitsILi32EEENST_INS5_IJNSA_ILi8EEENSA_ILi32EEEEEENS5_IJS17_SC_EEEEEEEvNS4_8identityENS4_23SM90_TMA_LOAD_MULTICASTES1B_vS1C_EENS_8epilogue10collective6detail29Sm90TmaWarpSpecializedAdapterINS1G_15DefaultEpilogueISJ_SK_SK_NS1F_6thread17LinearCombinationISJ_Li1EffLNS1K_9ScaleType4KindE0ELNS_15FloatRoundStyleE2ESJ_EENS1_15EpilogueDefaultEEEEEvvEEEEvNT_6ParamsE --------------------------
	.section	.nv.info._ZN7cutlass13device_kernelINS_4gemm6kernel13GemmUniversalIN4cute5tupleIJiiiiEEENS1_10collective13CollectiveMmaINS1_34MainloopSm90TmaGmmaWarpSpecializedILi4ENS5_IJNS4_1CILi2EEENSA_ILi1EEESC_EEENS1_35KernelTmaWarpSpecializedCooperativeEEENS5_IJNSA_ILi128EEESG_NSA_ILi64EEEEEENS_10tfloat32_tENS5_IJlSC_lEEESJ_SK_NS4_8TiledMMAINS4_8MMA_AtomIJNS4_4SM904GMMA30MMA_64x128x8_F32TF32TF32_SS_TNILNSO_7ScaleInE1ELSQ_1EEEEEENS4_6LayoutISD_NS5_IJSC_NSA_ILi0EEESU_EEEEENS5_IJNS4_10UnderscoreESX_SX_EEEEENS4_13SM90_TMA_LOADENS4_14ComposedLayoutINS4_7SwizzleILi3ELi4ELi3EEENS4_18smem_ptr_flag_bitsILi32EEENST_INS5_IJNSA_ILi8EEENSA_ILi32EEEEEENS5_IJS17_SC_EEEEEEEvNS4_8identityENS4_23SM90_TMA_LOAD_MULTICASTES1B_vS1C_EENS_8epilogue10collective6detail29Sm90TmaWarpSpecializedAdapterINS1G_15DefaultEpilogueISJ_SK_SK_NS1F_6thread17LinearCombinationISJ_Li1EffLNS1K_9ScaleType4KindE0ELNS_15FloatRoundStyleE2ESJ_EENS1_15EpilogueDefaultEEEEEvvEEEEvNT_6ParamsE,"",@"SHT_CUDA_INFO"
	.sectionflags	@""
	.align	4


	//----- nvinfo : EIATTR_CUDA_API_VERSION
	.align		4
        /*0000*/ 	.byte	0x04, 0x37
        /*0002*/ 	.short	(.L_21 - .L_20)
.L_20:
        /*0004*/ 	.word	0x00000082


	//----- nvinfo : EIATTR_KPARAM_INFO
	.align		4
.L_21:
        /*0008*/ 	.byte	0x04, 0x17
        /*000a*/ 	.short	(.L_23 - .L_22)
.L_22:
        /*000c*/ 	.word	0x00000000
        /*0010*/ 	.short	0x0000
        /*0012*/ 	.short	0x0070
        /*0014*/ 	.byte	0x00, 0xf0, 0x01, 0x10


	//----- nvinfo : EIATTR_SPARSE_MMA_MASK
	.align		4
.L_23:
        /*0018*/ 	.byte	0x03, 0x50
        /*001a*/ 	.short	0x0000


	//----- nvinfo : EIATTR_MAXREG_COUNT
	.align		4
        /*001c*/ 	.byte	0x03, 0x1b
        /*001e*/ 	.short	0x00a8


	//----- nvinfo : EIATTR_NUM_BARRIERS
	.align		4
        /*0020*/ 	.byte	0x02, 0x4c
        /*0022*/ 	.byte	0x01
	.zero		1


	//----- nvinfo : EIATTR_EXTERNS
	.align		4
        /*0024*/ 	.byte	0x04, 0x0f
        /*0026*/ 	.short	(.L_25 - .L_24)


	//   ....[0]....
	.align		4
.L_24:
        /*0028*/ 	.word	index@(__assertfail)


	//----- nvinfo : EIATTR_MERCURY_ISA_VERSION
	.align		4
.L_25:
        /*002c*/ 	.byte	0x03, 0x5f
        /*002e*/ 	.short	0x0101


	//----- nvinfo : EIATTR_INT_WARP_WIDE_INSTR_OFFSETS
	.align		4
        /*0030*/ 	.byte	0x04, 0x31
        /*0032*/ 	.short	(.L_27 - .L_26)


	//   ....[0]....
.L_26:
        /*0034*/ 	.word	0x00000490


	//   ....[1]....
        /*0038*/ 	.word	0x000004c0


	//   ....[2]....
        /*003c*/ 	.word	0x00000680


	//   ....[3]....
        /*0040*/ 	.word	0x00002280


	//----- nvinfo : EIATTR_COOP_GROUP_MASK_REGIDS
	.align		4
.L_27:
        /*0044*/ 	.byte	0x04, 0x29
        /*0046*/ 	.short	(.L_29 - .L_28)


	//   ....[0]....
.L_28:
        /*0048*/ 	.word	0xffffffff


	//   ....[1]....
        /*004c*/ 	.word	0xffffffff


	//   ....[2]....
        /*0050*/ 	.word	0xffffffff


	//   ....[3]....
        /*0054*/ 	.word	0xffffffff


	//   ....[4]....
        /*0058*/ 	.word	0xffffffff


	//   ....[5]....
        /*005c*/ 	.word	0xffffffff


	//----- nvinfo : EIATTR_COOP_GROUP_INSTR_OFFSETS
	.align		4
.L_29:
        /*0060*/ 	.byte	0x04, 0x28
        /*0062*/ 	.short	(.L_31 - .L_30)


	//   ....[0]....
.L_30:
        /*0064*/ 	.word	0x00000060


	//   ....[1]....
        /*0068*/ 	.word	0x00000070


	//   ....[2]....
        /*006c*/ 	.word	0x00000130


	//   ....[3]....
        /*0070*/ 	.word	0x000002d0


	//   ....[4]....
        /*0074*/ 	.word	0x00000800


	//   ....[5]....
        /*0078*/ 	.word	0x00001480


	//----- nvinfo : EIATTR_REG_RECONFIG
	.align		4
.L_31:
        /*007c*/ 	.byte	0x01, 0x54
	.zero		2


	//----- nvinfo : EIATTR_SYSCALL_OFFSETS
	.align		4
        /*0080*/ 	.byte	0x04, 0x46
        /*0082*/ 	.short	(.L_33 - .L_32)


	//   ....[0]....
.L_32:
        /*0084*/ 	.word	0x00001670


	//----- nvinfo : EIATTR_MBARRIER_INSTR_OFFSETS
	.align		4
.L_33:
        /*0088*/ 	.byte	0x04, 0x39
        /*008a*/ 	.short	(.L_35 - .L_34)


	//   ....[0]....
.L_34:
        /*008c*/ 	.word	0x00000230
        /*0090*/ 	.word	0x000000ff
        /*0094*/ 	.word	0x00000000
        /*0098*/ 	.short	0x0100
        /*009a*/ 	.byte	0x08
	.zero		1


	//   ....[1]....
        /*009c*/ 	.word	0x00000240
        /*00a0*/ 	.word	0x000000ff
        /*00a4*/ 	.word	0x00000020
        /*00a8*/ 	.short	0x0100
        /*00aa*/ 	.byte	0x08
	.zero		1


	//   ....[2]....
        /*00ac*/ 	.word	0x00000250
        /*00b0*/ 	.word	0x000000ff
        /*00b4*/ 	.word	0x00000008
        /*00b8*/ 	.short	0x0100
        /*00ba*/ 	.byte	0x08
	.zero		1


	//   ....[3]....
        /*00bc*/ 	.word	0x00000260
        /*00c0*/ 	.word	0x000000ff
        /*00c4*/ 	.word	0x00000028
        /*00c8*/ 	.short	0x0100
        /*00ca*/ 	.byte	0x08
	.zero		1


	//   ....[4]....
        /*00cc*/ 	.word	0x00000270
        /*00d0*/ 	.word	0x000000ff
        /*00d4*/ 	.word	0x00000010
        /*00d8*/ 	.short	0x0100
        /*00da*/ 	.byte	0x08
	.zero		1


	//   ....[5]....
        /*00dc*/ 	.word	0x00000280
        /*00e0*/ 	.word	0x000000ff
        /*00e4*/ 	.word	0x00000030
        /*00e8*/ 	.short	0x0100
        /*00ea*/ 	.byte	0x08
	.zero		1


	//   ....[6]....
        /*00ec*/ 	.word	0x00000290
        /*00f0*/ 	.word	0x000000ff
        /*00f4*/ 	.word	0x00000018
        /*00f8*/ 	.short	0x0100
        /*00fa*/ 	.byte	0x08
	.zero		1


	//   ....[7]....
        /*00fc*/ 	.word	0x000002a0
        /*0100*/ 	.word	0x000000ff
        /*0104*/ 	.word	0x00000038
        /*0108*/ 	.short	0x0100
        /*010a*/ 	.byte	0x08
	.zero		1


	//   ....[8]....
        /*010c*/ 	.word	0x00000720
        /*0110*/ 	.word	0x000000ff
        /*0114*/ 	.word	0x00000050
        /*0118*/ 	.short	0x0100
        /*011a*/ 	.byte	0x06
	.zero		1


	//   ....[9]....
        /*011c*/ 	.word	0x000007a0
        /*0120*/ 	.word	0x000000ff
        /*0124*/ 	.word	0x00000058
        /*0128*/ 	.short	0x0100
        /*012a*/ 	.byte	0x06
	.zero		1


	//   ....[10]....
        /*012c*/ 	.word	0x00001730
        /*0130*/ 	.word	0x00000003
        /*0134*/ 	.word	0x00000000
        /*0138*/ 	.short	0x010a
        /*013a*/ 	.byte	0x3f
	.zero		1


	//   ....[11]....
        /*013c*/ 	.word	0x00001790
        /*0140*/ 	.word	0x00000003
        /*0144*/ 	.word	0x00000000
        /*0148*/ 	.short	0x010a
        /*014a*/ 	.byte	0x3f
	.zero		1


	//   ....[12]....
        /*014c*/ 	.word	0x00001cd0
        /*0150*/ 	.word	0x00000005
        /*0154*/ 	.word	0x00000000
        /*0158*/ 	.short	0x010a
        /*015a*/ 	.byte	0x3f
	.zero		1


	//   ....[13]....
        /*015c*/ 	.word	0x00001d10
        /*0160*/ 	.word	0x00000005
        /*0164*/ 	.word	0x00000000
        /*0168*/ 	.short	0x010a
        /*016a*/ 	.byte	0x3f
	.zero		1


	//   ....[14]....
        /*016c*/ 	.word	0x00002130
        /*0170*/ 	.word	0x00000004
        /*0174*/ 	.word	0x00000000
        /*0178*/ 	.short	0x0101
        /*017a*/ 	.byte	0x3f
	.zero		1


	//   ....[15]....
        /*017c*/ 	.word	0x000022f0
        /*0180*/ 	.word	0x00000000
        /*0184*/ 	.word	0x00000000
        /*0188*/ 	.short	0x0101
        /*018a*/ 	.byte	0x3f
	.zero		1


	//   ....[16]....
        /*018c*/ 	.word	0x000073e0
        /*0190*/ 	.word	0x00000017
        /*0194*/ 	.word	0x00000020
        /*0198*/ 	.short	0x010a
        /*019a*/ 	.byte	0x3f
	.zero		1


	//   ....[17]....
        /*019c*/ 	.word	0x00007860
        /*01a0*/ 	.word	0x00000005
        /*01a4*/ 	.word	0x00000058
        /*01a8*/ 	.short	0x0101
        /*01aa*/ 	.byte	0x3f
	.zero		1


	//   ....[18]....
        /*01ac*/ 	.word	0x00007f80
        /*01b0*/ 	.word	0x00000007
        /*01b4*/ 	.word	0x00000000
        /*01b8*/ 	.short	0x010a
        /*01ba*/ 	.byte	0x3f
	.zero		1


	//   ....[19]....
        /*01bc*/ 	.word	0x00008000
        /*01c0*/ 	.word	0x00000006
        /*01c4*/ 	.word	0x00000000
        /*01c8*/ 	.short	0x010a
        /*01ca*/ 	.byte	0x3f
	.zero		1


	//   ....[20]....
        /*01cc*/ 	.word	0x00008090
        /*01d0*/ 	.word	0x00000007
        /*01d4*/ 	.word	0x00000000
        /*01d8*/ 	.short	0x010a
        /*01da*/ 	.byte	0x3f
	.zero		1


	//   ....[21]....
        /*01dc*/ 	.word	0x00008120
        /*01e0*/ 	.word	0x00000005
        /*01e4*/ 	.word	0x00000000
        /*01e8*/ 	.short	0x010a
        /*01ea*/ 	.byte	0x3f
	.zero		1


	//   ....[22]....
        /*01ec*/ 	.word	0x00008180
        /*01f0*/ 	.word	0x00000003
        /*01f4*/ 	.word	0x00000000
        /*01f8*/ 	.short	0x010a
        /*01fa*/ 	.byte	0x3f
	.zero		1


	//   ....[23]....
        /*01fc*/ 	.word	0x000081d0
        /*0200*/ 	.word	0x00000005
        /*0204*/ 	.word	0x00000000
        /*0208*/ 	.short	0x010a
        /*020a*/ 	.byte	0x3f
	.zero		1


	//   ....[24]....
        /*020c*/ 	.word	0x000082a0
        /*0210*/ 	.word	0x00000017
        /*0214*/ 	.word	0x00000020
        /*0218*/ 	.short	0x010a
        /*021a*/ 	.byte	0x3f
	.zero		1


	//   ....[25]....
        /*021c*/ 	.word	0x00008370
        /*0220*/ 	.word	0x00000007
        /*0224*/ 	.word	0x00000000
        /*0228*/ 	.short	0x010a
        /*022a*/ 	.byte	0x3f
	.zero		1


	//   ....[26]....
        /*022c*/ 	.word	0x000083c0
        /*0230*/ 	.word	0x00000006
        /*0234*/ 	.word	0x00000000
        /*0238*/ 	.short	0x010a
        /*023a*/ 	.byte	0x3f
	.zero		1


	//   ....[27]....
        /*023c*/ 	.word	0x00008410
        /*0240*/ 	.word	0x00000007
        /*0244*/ 	.word	0x00000000
        /*0248*/ 	.short	0x010a
        /*024a*/ 	.byte	0x3f
	.zero		1


	//----- nvinfo : EIATTR_NUM_MBARRIERS
	.align		4
.L_35:
        /*024c*/ 	.byte	0x03, 0x38
        /*024e*/ 	.short	0x000a


	//----- nvinfo : EIATTR_EXIT_INSTR_OFFSETS
	.align		4
        /*0250*/ 	.byte	0x04, 0x1c
        /*0252*/ 	.short	(.L_37 - .L_36)


	//   ....[0]....
.L_36:
        /*0254*/ 	.word	0x000009d0


	//   ....[1]....
        /*0258*/ 	.word	0x000011e0


	//   ....[2]....
        /*025c*/ 	.word	0x00006b60


	//   ....[3]....
        /*0260*/ 	.word	0x000070c0


	//   ....[4]....
        /*0264*/ 	.word	0x00008170


	//----- nvinfo : EIATTR_MAX_THREADS
	.align		4
.L_37:
        /*0268*/ 	.byte	0x04, 0x05
        /*026a*/ 	.short	(.L_39 - .L_38)
.L_38:
        /*026c*/ 	.word	0x00000180
        /*0270*/ 	.word	0x00000001
        /*0274*/ 	.word	0x00000001


	//----- nvinfo : EIATTR_CRS_STACK_SIZE
	.align		4
.L_39:
        /*0278*/ 	.byte	0x04, 0x1e
        /*027a*/ 	.short	(.L_41 - .L_40)
.L_40:
        /*027c*/ 	.word	0x00000000


	//----- nvinfo : EIATTR_CBANK_PARAM_SIZE
	.align		4
.L_41:
        /*0280*/ 	.byte	0x03, 0x19
        /*0282*/ 	.short	0x0470


	//----- nvinfo : EIATTR_PARAM_CBANK
	.align		4
        /*0284*/ 	.byte	0x04, 0x0a
        /*0286*/ 	.short	(.L_43 - .L_42)
	.align		4
.L_42:
        /*0288*/ 	.word	index@(.nv.constant0._ZN7cutlass13device_kernelINS_4gemm6kernel13GemmUniversalIN4cute5tupleIJiiiiEEENS1_10collective13CollectiveMmaINS1_34MainloopSm90TmaGmmaWarpSpecializedILi4ENS5_IJNS4_1CILi2EEENSA_ILi1EEESC_EEENS1_35KernelTmaWarpSpecializedCooperativeEEENS5_IJNSA_ILi128EEESG_NSA_ILi64EEEEEENS_10tfloat32_tENS5_IJlSC_lEEESJ_SK_NS4_8TiledMMAINS4_8MMA_AtomIJNS4_4SM904GMMA30MMA_64x128x8_F32TF32TF32_SS_TNILNSO_7ScaleInE1ELSQ_1EEEEEENS4_6LayoutISD_NS5_IJSC_NSA_ILi0EEESU_EEEEENS5_IJNS4_10UnderscoreESX_SX_EEEEENS4_13SM90_TMA_LOADENS4_14ComposedLayoutINS4_7SwizzleILi3ELi4ELi3EEENS4_18smem_ptr_flag_bitsILi32EEENST_INS5_IJNSA_ILi8EEENSA_ILi32EEEEEENS5_IJS17_SC_EEEEEEEvNS4_8identityENS4_23SM90_TMA_LOAD_MULTICASTES1B_vS1C_EENS_8epilogue10collective6detail29Sm90TmaWarpSpecializedAdapterINS1G_15DefaultEpilogueISJ_SK_SK_NS1F_6thread17LinearCombinationISJ_Li1EffLNS1K_9ScaleType4KindE0ELNS_15FloatRoundStyleE2ESJ_EENS1_15EpilogueDefaultEEEEEvvEEEEvNT_6ParamsE)
        /*028c*/ 	.short	0x0210
        /*028e*/ 	.short	0x0470


	//----- nvinfo : EIATTR_SW_WAR
	.align		4
.L_43:
        /*0290*/ 	.byte	0x04, 0x36
        /*0292*/ 	.short	(.L_45 - .L_44)
.L_44:
        /*0294*/ 	.word	0x00000008
.L_45:


//--------------------- .nv.callgraph             --------------------------
	.section	.nv.callgraph,"",@"SHT_CUDA_CALLGRAPH"
	.align	4
	.sectionentsize	8
	.align		4
        /*0000*/ 	.word	0x00000000
	.align		4
        /*0004*/ 	.word	0xffffffff
	.align		4
        /*0008*/ 	.word	index@(_ZN7cutlass13device_kernelINS_4gemm6kernel13GemmUniversalIN4cute5tupleIJiiiiEEENS1_10collective13CollectiveMmaINS1_34MainloopSm90TmaGmmaWarpSpecializedILi4ENS5_IJNS4_1CILi2EEENSA_ILi1EEESC_EEENS1_35KernelTmaWarpSpecializedCooperativeEEENS5_IJNSA_ILi128EEESG_NSA_ILi64EEEEEENS_10tfloat32_tENS5_IJlSC_lEEESJ_SK_NS4_8TiledMMAINS4_8MMA_AtomIJNS4_4SM904GMMA30MMA_64x128x8_F32TF32TF32_SS_TNILNSO_7ScaleInE1ELSQ_1EEEEEENS4_6LayoutISD_NS5_IJSC_NSA_ILi0EEESU_EEEEENS5_IJNS4_10UnderscoreESX_SX_EEEEENS4_13SM90_TMA_LOADENS4_14ComposedLayoutINS4_7SwizzleILi3ELi4ELi3EEENS4_18smem_ptr_flag_bitsILi32EEENST_INS5_IJNSA_ILi8EEENSA_ILi32EEEEEENS5_IJS17_SC_EEEEEEEvNS4_8identityENS4_23SM90_TMA_LOAD_MULTICASTES1B_vS1C_EENS_8epilogue10collective6detail29Sm90TmaWarpSpecializedAdapterINS1G_15DefaultEpilogueISJ_SK_SK_NS1F_6thread17LinearCombinationISJ_Li1EffLNS1K_9ScaleType4KindE0ELNS_15FloatRoundStyleE2ESJ_EENS1_15EpilogueDefaultEEEEEvvEEEEvNT_6ParamsE)
	.align		4
        /*000c*/ 	.word	index@(__assertfail)
	.align		4
        /*0010*/ 	.word	0x00000000
	.align		4
        /*0014*/ 	.word	0xfffffffe
	.align		4
        /*0018*/ 	.word	0x00000000
	.align		4
        /*001c*/ 	.word	0xfffffffd
	.align		4
        /*0020*/ 	.word	0x00000000
	.align		4
        /*0024*/ 	.word	0xfffffffc


//--------------------- .nv.constant4             --------------------------
	.section	.nv.constant4,"a",@progbits
	.align	8
	.align		8
.nv.constant4:
        /*0000*/ 	.dword	__assertfail
	.align		8
        /*0008*/ 	.dword	__unnamed_1
	.align		8
        /*0010*/ 	.dword	_ZN39_INTERNAL_8d2d721d_4_k_cu_6ca60cd3_66304cuda3std3__45__cpo5beginE
	.align		8
        /*0018*/ 	.dword	_ZN39_INTERNAL_8d2d721d_4_k_cu_6ca60cd3_66304cuda3std3__45__cpo3endE
	.align		8
        /*0020*/ 	.dword	_ZN39_INTERNAL_8d2d721d_4_k_cu_6ca60cd3_66304cuda3std3__45__cpo6cbeginE
	.align		8
        /*0028*/ 	.dword	_ZN39_INTERNAL_8d2d721d_4_k_cu_6ca60cd3_66304cuda3std3__45__cpo4cendE
	.align		8
        /*0030*/ 	.dword	_ZN39_INTERNAL_8d2d721d_4_k_cu_6ca60cd3_66304cuda3std3__441_GLOBAL__N__8d2d721d_4_k_cu_6ca60cd3_66306ignoreE
	.align		8
        /*0038*/ 	.dword	_ZN39_INTERNAL_8d2d721d_4_k_cu_6ca60cd3_66304cuda3std3__419piecewise_constructE
	.align		8
        /*0040*/ 	.dword	_ZN39_INTERNAL_8d2d721d_4_k_cu_6ca60cd3_66304cuda3std3__48in_placeE
	.align		8
        /*0048*/ 	.dword	_ZN39_INTERNAL_8d2d721d_4_k_cu_6ca60cd3_66304cuda3std6ranges3__45__cpo4swapE
	.align		8
        /*0050*/ 	.dword	_ZN39_INTERNAL_8d2d721d_4_k_cu_6ca60cd3_66304cuda3std6ranges3__45__cpo9iter_moveE
	.align		8
        /*0058*/ 	.dword	_ZN39_INTERNAL_8d2d721d_4_k_cu_6ca60cd3_66304cute7productE
	.align		8
        /*0060*/ 	.dword	_ZN39_INTERNAL_8d2d721d_4_k_cu_6ca60cd3_66304cute1_E
	.align		8
        /*0068*/ 	.dword	$str$22
	.align		8
        /*0070*/ 	.dword	$str$23


//--------------------- .text._ZN7cutlass13device_kernelINS_4gemm6kernel13GemmUniversalIN4cute5tupleIJiiiiEEENS1_10collective13CollectiveMmaINS1_34MainloopSm90TmaGmmaWarpSpecializedILi4ENS5_IJNS4_1CILi2EEENSA_ILi1EEESC_EEENS1_35KernelTmaWarpSpecializedCooperativeEEENS5_IJNSA_ILi128EEESG_NSA_ILi64EEEEEENS_10tfloat32_tENS5_IJlSC_lEEESJ_SK_NS4_8TiledMMAINS4_8MMA_AtomIJNS4_4SM904GMMA30MMA_64x128x8_F32TF32TF32_SS_TNILNSO_7ScaleInE1ELSQ_1EEEEEENS4_6LayoutISD_NS5_IJSC_NSA_ILi0EEESU_EEEEENS5_IJNS4_10UnderscoreESX_SX_EEEEENS4_13SM90_TMA_LOADENS4_14ComposedLayoutINS4_7SwizzleILi3ELi4ELi3EEENS4_18smem_ptr_flag_bitsILi32EEENST_INS5_IJNSA_ILi8EEENSA_ILi32EEEEEENS5_IJS17_SC_EEEEEEEvNS4_8identityENS4_23SM90_TMA_LOAD_MULTICASTES1B_vS1C_EENS_8epilogue10collective6detail29Sm90TmaWarpSpecializedAdapterINS1G_15DefaultEpilogueISJ_SK_SK_NS1F_6thread17LinearCombinationISJ_Li1EffLNS1K_9ScaleType4KindE0ELNS_15FloatRoundStyleE2ESJ_EENS1_15EpilogueDefaultEEEEEvvEEEEvNT_6ParamsE --------------------------
	.section	.text._ZN7cutlass13device_kernelINS_4gemm6kernel13GemmUniversalIN4cute5tupleIJiiiiEEENS1_10collective13CollectiveMmaINS1_34MainloopSm90TmaGmmaWarpSpecializedILi4ENS5_IJNS4_1CILi2EEENSA_ILi1EEESC_EEENS1_35KernelTmaWarpSpecializedCooperativeEEENS5_IJNSA_ILi128EEESG_NSA_ILi64EEEEEENS_10tfloat32_tENS5_IJlSC_lEEESJ_SK_NS4_8TiledMMAINS4_8MMA_AtomIJNS4_4SM904GMMA30MMA_64x128x8_F32TF32TF32_SS_TNILNSO_7ScaleInE1ELSQ_1EEEEEENS4_6LayoutISD_NS5_IJSC_NSA_ILi0EEESU_EEEEENS5_IJNS4_10UnderscoreESX_SX_EEEEENS4_13SM90_TMA_LOADENS4_14ComposedLayoutINS4_7SwizzleILi3ELi4ELi3EEENS4_18smem_ptr_flag_bitsILi32EEENST_INS5_IJNSA_ILi8EEENSA_ILi32EEEEEENS5_IJS17_SC_EEEEEEEvNS4_8identityENS4_23SM90_TMA_LOAD_MULTICASTES1B_vS1C_EENS_8epilogue10collective6detail29Sm90TmaWarpSpecializedAdapterINS1G_15DefaultEpilogueISJ_SK_SK_NS1F_6thread17LinearCombinationISJ_Li1EffLNS1K_9ScaleType4KindE0ELNS_15FloatRoundStyleE2ESJ_EENS1_15EpilogueDefaultEEEEEvvEEEEvNT_6ParamsE,"ax",@progbits
	.align	128
.text._ZN7cutlass13device_kernelINS_4gemm6kernel13GemmUniversalIN4cute5tupleIJiiiiEEENS1_10collective13CollectiveMmaINS1_34MainloopSm90TmaGmmaWarpSpecializedILi4ENS5_IJNS4_1CILi2EEENSA_ILi1EEESC_EEENS1_35KernelTmaWarpSpecializedCooperativeEEENS5_IJNSA_ILi128EEESG_NSA_ILi64EEEEEENS_10tfloat32_tENS5_IJlSC_lEEESJ_SK_NS4_8TiledMMAINS4_8MMA_AtomIJNS4_4SM904GMMA30MMA_64x128x8_F32TF32TF32_SS_TNILNSO_7ScaleInE1ELSQ_1EEEEEENS4_6LayoutISD_NS5_IJSC_NSA_ILi0EEESU_EEEEENS5_IJNS4_10UnderscoreESX_SX_EEEEENS4_13SM90_TMA_LOADENS4_14ComposedLayoutINS4_7SwizzleILi3ELi4ELi3EEENS4_18smem_ptr_flag_bitsILi32EEENST_INS5_IJNSA_ILi8EEENSA_ILi32EEEEEENS5_IJS17_SC_EEEEEEEvNS4_8identityENS4_23SM90_TMA_LOAD_MULTICASTES1B_vS1C_EENS_8epilogue10collective6detail29Sm90TmaWarpSpecializedAdapterINS1G_15DefaultEpilogueISJ_SK_SK_NS1F_6thread17LinearCombinationISJ_Li1EffLNS1K_9ScaleType4KindE0ELNS_15FloatRoundStyleE2ESJ_EENS1_15EpilogueDefaultEEEEEvvEEEEvNT_6ParamsE:
        .type           _ZN7cutlass13device_kernelINS_4gemm6kernel13GemmUniversalIN4cute5tupleIJiiiiEEENS1_10collective13CollectiveMmaINS1_34MainloopSm90TmaGmmaWarpSpecializedILi4ENS5_IJNS4_1CILi2EEENSA_ILi1EEESC_EEENS1_35KernelTmaWarpSpecializedCooperativeEEENS5_IJNSA_ILi128EEESG_NSA_ILi64EEEEEENS_10tfloat32_tENS5_IJlSC_lEEESJ_SK_NS4_8TiledMMAINS4_8MMA_AtomIJNS4_4SM904GMMA30MMA_64x128x8_F32TF32TF32_SS_TNILNSO_7ScaleInE1ELSQ_1EEEEEENS4_6LayoutISD_NS5_IJSC_NSA_ILi0EEESU_EEEEENS5_IJNS4_10UnderscoreESX_SX_EEEEENS4_13SM90_TMA_LOADENS4_14ComposedLayoutINS4_7SwizzleILi3ELi4ELi3EEENS4_18smem_ptr_flag_bitsILi32EEENST_INS5_IJNSA_ILi8EEENSA_ILi32EEEEEENS5_IJS17_SC_EEEEEEEvNS4_8identityENS4_23SM90_TMA_LOAD_MULTICASTES1B_vS1C_EENS_8epilogue10collective6detail29Sm90TmaWarpSpecializedAdapterINS1G_15DefaultEpilogueISJ_SK_SK_NS1F_6thread17LinearCombinationISJ_Li1EffLNS1K_9ScaleType4KindE0ELNS_15FloatRoundStyleE2ESJ_EENS1_15EpilogueDefaultEEEEEvvEEEEvNT_6ParamsE,@function
        .size           _ZN7cutlass13device_kernelINS_4gemm6kernel13GemmUniversalIN4cute5tupleIJiiiiEEENS1_10collective13CollectiveMmaINS1_34MainloopSm90TmaGmmaWarpSpecializedILi4ENS5_IJNS4_1CILi2EEENSA_ILi1EEESC_EEENS1_35KernelTmaWarpSpecializedCooperativeEEENS5_IJNSA_ILi128EEESG_NSA_ILi64EEEEEENS_10tfloat32_tENS5_IJlSC_lEEESJ_SK_NS4_8TiledMMAINS4_8MMA_AtomIJNS4_4SM904GMMA30MMA_64x128x8_F32TF32TF32_SS_TNILNSO_7ScaleInE1ELSQ_1EEEEEENS4_6LayoutISD_NS5_IJSC_NSA_ILi0EEESU_EEEEENS5_IJNS4_10UnderscoreESX_SX_EEEEENS4_13SM90_TMA_LOADENS4_14ComposedLayoutINS4_7SwizzleILi3ELi4ELi3EEENS4_18smem_ptr_flag_bitsILi32EEENST_INS5_IJNSA_ILi8EEENSA_ILi32EEEEEENS5_IJS17_SC_EEEEEEEvNS4_8identityENS4_23SM90_TMA_LOAD_MULTICASTES1B_vS1C_EENS_8epilogue10collective6detail29Sm90TmaWarpSpecializedAdapterINS1G_15DefaultEpilogueISJ_SK_SK_NS1F_6thread17LinearCombinationISJ_Li1EffLNS1K_9ScaleType4KindE0ELNS_15FloatRoundStyleE2ESJ_EENS1_15EpilogueDefaultEEEEEvvEEEEvNT_6ParamsE,(.L_x_197 - _ZN7cutlass13device_kernelINS_4gemm6kernel13GemmUniversalIN4cute5tupleIJiiiiEEENS1_10collective13CollectiveMmaINS1_34MainloopSm90TmaGmmaWarpSpecializedILi4ENS5_IJNS4_1CILi2EEENSA_ILi1EEESC_EEENS1_35KernelTmaWarpSpecializedCooperativeEEENS5_IJNSA_ILi128EEESG_NSA_ILi64EEEEEENS_10tfloat32_tENS5_IJlSC_lEEESJ_SK_NS4_8TiledMMAINS4_8MMA_AtomIJNS4_4SM904GMMA30MMA_64x128x8_F32TF32TF32_SS_TNILNSO_7ScaleInE1ELSQ_1EEEEEENS4_6LayoutISD_NS5_IJSC_NSA_ILi0EEESU_EEEEENS5_IJNS4_10UnderscoreESX_SX_EEEEENS4_13SM90_TMA_LOADENS4_14ComposedLayoutINS4_7SwizzleILi3ELi4ELi3EEENS4_18smem_ptr_flag_bitsILi32EEENST_INS5_IJNSA_ILi8EEENSA_ILi32EEEEEENS5_IJS17_SC_EEEEEEEvNS4_8identityENS4_23SM90_TMA_LOAD_MULTICASTES1B_vS1C_EENS_8epilogue10collective6detail29Sm90TmaWarpSpecializedAdapterINS1G_15DefaultEpilogueISJ_SK_SK_NS1F_6thread17LinearCombinationISJ_Li1EffLNS1K_9ScaleType4KindE0ELNS_15FloatRoundStyleE2ESJ_EENS1_15EpilogueDefaultEEEEEvvEEEEvNT_6ParamsE)
        .other          _ZN7cutlass13device_kernelINS_4gemm6kernel13GemmUniversalIN4cute5tupleIJiiiiEEENS1_10collective13CollectiveMmaINS1_34MainloopSm90TmaGmmaWarpSpecializedILi4ENS5_IJNS4_1CILi2EEENSA_ILi1EEESC_EEENS1_35KernelTmaWarpSpecializedCooperativeEEENS5_IJNSA_ILi128EEESG_NSA_ILi64EEEEEENS_10tfloat32_tENS5_IJlSC_lEEESJ_SK_NS4_8TiledMMAINS4_8MMA_AtomIJNS4_4SM904GMMA30MMA_64x128x8_F32TF32TF32_SS_TNILNSO_7ScaleInE1ELSQ_1EEEEEENS4_6LayoutISD_NS5_IJSC_NSA_ILi0EEESU_EEEEENS5_IJNS4_10UnderscoreESX_SX_EEEEENS4_13SM90_TMA_LOADENS4_14ComposedLayoutINS4_7SwizzleILi3ELi4ELi3EEENS4_18smem_ptr_flag_bitsILi32EEENST_INS5_IJNSA_ILi8EEENSA_ILi32EEEEEENS5_IJS17_SC_EEEEEEEvNS4_8identityENS4_23SM90_TMA_LOAD_MULTICASTES1B_vS1C_EENS_8epilogue10collective6detail29Sm90TmaWarpSpecializedAdapterINS1G_15DefaultEpilogueISJ_SK_SK_NS1F_6thread17LinearCombinationISJ_Li1EffLNS1K_9ScaleType4KindE0ELNS_15FloatRoundStyleE2ESJ_EENS1_15EpilogueDefaultEEEEEvvEEEEvNT_6ParamsE,@"STO_CUDA_ENTRY STV_DEFAULT"
_ZN7cutlass13device_kernelINS_4gemm6kernel13GemmUniversalIN4cute5tupleIJiiiiEEENS1_10collective13CollectiveMmaINS1_34MainloopSm90TmaGmmaWarpSpecializedILi4ENS5_IJNS4_1CILi2EEENSA_ILi1EEESC_EEENS1_35KernelTmaWarpSpecializedCooperativeEEENS5_IJNSA_ILi128EEESG_NSA_ILi64EEEEEENS_10tfloat32_tENS5_IJlSC_lEEESJ_SK_NS4_8TiledMMAINS4_8MMA_AtomIJNS4_4SM904GMMA30MMA_64x128x8_F32TF32TF32_SS_TNILNSO_7ScaleInE1ELSQ_1EEEEEENS4_6LayoutISD_NS5_IJSC_NSA_ILi0EEESU_EEEEENS5_IJNS4_10UnderscoreESX_SX_EEEEENS4_13SM90_TMA_LOADENS4_14ComposedLayoutINS4_7SwizzleILi3ELi4ELi3EEENS4_18smem_ptr_flag_bitsILi32EEENST_INS5_IJNSA_ILi8EEENSA_ILi32EEEEEENS5_IJS17_SC_EEEEEEEvNS4_8identityENS4_23SM90_TMA_LOAD_MULTICASTES1B_vS1C_EENS_8epilogue10collective6detail29Sm90TmaWarpSpecializedAdapterINS1G_15DefaultEpilogueISJ_SK_SK_NS1F_6thread17LinearCombinationISJ_Li1EffLNS1K_9ScaleType4KindE0ELNS_15FloatRoundStyleE2ESJ_EENS1_15EpilogueDefaultEEEEEvvEEEEvNT_6ParamsE:
[----:B------:R-:W0:Y:S01]  /*0000*/  LDC R1, c[0x0][0x28] ;  /* 0x00000a00ff017b82 */ /* 0x000e220000000800 */
[----:B------:R-:W1:Y:S01]  /*0010*/  S2R R95, SR_TID.X ;  /* 0x00000000005f7919 */ /* 0x000e620000002100 */
[----:B------:R-:W-:Y:S01]  /*0020*/  ELECT P0, URZ, PT ;  /* 0x00000000003f782f */ /* 0x000fe20003800000 */
[----:B------:R-:W-:Y:S01]  /*0030*/  BSSY B0, `(.L_x_0) ;  /* 0x000000f000007945 */ /* 0x000fe20003800000 */
[--C-:B-1----:R-:W-:Y:S02]  /*0040*/  SHF.R.U32.HI R0, RZ, 0x5, R95.reuse ;  /* 0x00000005ff007819 */ /* 0x102fe4000001165f */
[----:B------:R-:W-:-:S03]  /*0050*/  SHF.R.U32.HI R6, RZ, 0x7, R95 ;  /* 0x00000007ff067819 */ /* 0x000fc6000001165f */
[----:B------:R-:W1:Y:S04]  /*0060*/  SHFL.IDX PT, R3, R0, RZ, 0x1f ;  /* 0x00001fff00037589 */ /* 0x000e6800000e0000 */
[----:B------:R2:W3:Y:S01]  /*0070*/  SHFL.IDX PT, R2, R6, RZ, 0x1f ;  /* 0x00001fff06027589 */ /* 0x0004e200000e0000 */
[----:B-1----:R-:W-:-:S13]  /*0080*/  ISETP.NE.OR P0, PT, R3, RZ, !P0 ;  /* 0x000000ff0300720c */ /* 0x002fda0004705670 */
[----:B0-23--:R-:W-:Y:S05]  /*0090*/  @P0 BRA `(.L_x_1) ;  /* 0x0000000000200947 */ /* 0x00dfea0003800000 */
[----:B------:R-:W-:Y:S02]  /*00a0*/  ULDC.64 UR4, c[0x0][0x198] ;  /* 0x0000660000047ab9 */ /* 0x000fe40000000a00 */
[----:B------:R-:W-:Y:S02]  /*00b0*/  UIADD3 UR6, UP0, UR4, 0xf0, URZ ;  /* 0x000000f004067890 */ /* 0x000fe4000ff1e03f */
[----:B------:R-:W-:Y:S02]  /*00c0*/  UIADD3 UR4, UP1, UR4, 0x1f0, URZ ;  /* 0x000001f004047890 */ /* 0x000fe4000ff3e03f */
[----:B------:R-:W-:Y:S02]  /*00d0*/  UIADD3.X UR7, URZ, UR5, URZ, UP0, !UPT ;  /* 0x000000053f077290 */ /* 0x000fe400087fe43f */
[----:B------:R-:W-:-:S07]  /*00e0*/  UIADD3.X UR5, URZ, UR5, URZ, UP1, !UPT ;  /* 0x000000053f057290 */ /* 0x000fce0008ffe43f */
[----:B------:R0:W-:Y:S02]  /*00f0*/  UTMACCTL.PF [UR6] ;  /* 0x00000000060079b9 */ /* 0x0001e40008040000 */
[----:B------:R0:W-:Y:S02]  /*0100*/  UTMACCTL.PF [UR4] ;  /* 0x00000000040079b9 */ /* 0x0001e40008040000 */
[----:B0-----:R-:W-:Y:S01]  /*0110*/  NOP ;  /* 0x0000000000007918 */ /* 0x001fe20000000000 */
.L_x_1:
[----:B------:R-:W-:Y:S05]  /*0120*/  BSYNC B0 ;  /* 0x0000000000007941 */ /* 0x000fea0003800000 */
.L_x_0:
[----:B------:R-:W0:Y:S02]  /*0130*/  SHFL.IDX PT, R5, R0, RZ, 0x1f ;  /* 0x00001fff00057589 */ /* 0x000e2400000e0000 */
[----:B0-----:R-:W-:-:S13]  /*0140*/  ISETP.NE.AND P0, PT, R5, RZ, PT ;  /* 0x000000ff0500720c */ /* 0x001fda0003f05270 */
[----:B------:R-:W-:Y:S05]  /*0150*/  @P0 BRA `(.L_x_2) ;  /* 0x0000000000580947 */ /* 0x000fea0003800000 */
[----:B------:R-:W0:Y:S01]  /*0160*/  S2UR UR8, SR_CgaCtaId ;  /* 0x00000000000879c3 */ /* 0x000e220000008800 */
[----:B------:R-:W-:Y:S01]  /*0170*/  UMOV UR4, 0x400 ;  /* 0x0000040000047882 */ /* 0x000fe20000000000 */
[----:B------:R-:W-:Y:S01]  /*0180*/  UMOV UR5, 0x1 ;  /* 0x0000000100057882 */ /* 0x000fe20000000000 */
[----:B------:R-:W-:Y:S01]  /*0190*/  UMOV UR6, 0x4 ;  /* 0x0000000400067882 */ /* 0x000fe20000000000 */
[----:B------:R-:W-:Y:S01]  /*01a0*/  ELECT P0, URZ, PT ;  /* 0x00000000003f782f */ /* 0x000fe20003800000 */
[----:B------:R-:W-:-:S04]  /*01b0*/  UIADD3 UR6, -UR6, 0x100000, URZ ;  /* 0x0010000006067890 */ /* 0x000fc8000fffe13f */
[----:B------:R-:W-:Y:S02]  /*01c0*/  USHF.L.U32 UR7, UR6, 0xb, URZ ;  /* 0x0000000b06077899 */ /* 0x000fe4000800063f */
[----:B------:R-:W-:Y:S02]  /*01d0*/  USHF.L.U32 UR6, UR6, 0x1, URZ ;  /* 0x0000000106067899 */ /* 0x000fe4000800063f */
[----:B0-----:R-:W-:Y:S02]  /*01e0*/  ULEA UR8, UR8, UR4, 0x18 ;  /* 0x0000000408087291 */ /* 0x001fe4000f8ec03f */
[----:B------:R-:W-:-:S04]  /*01f0*/  UIADD3 UR4, -UR5, 0x100000, URZ ;  /* 0x0010000005047890 */ /* 0x000fc8000fffe13f */
[----:B------:R-:W-:Y:S02]  /*0200*/  USHF.L.U32 UR5, UR4, 0xb, URZ ;  /* 0x0000000b04057899 */ /* 0x000fe4000800063f */
[----:B------:R-:W-:Y:S01]  /*0210*/  USHF.L.U32 UR4, UR4, 0x1, URZ ;  /* 0x0000000104047899 */ /* 0x000fe2000800063f */
[----:B------:R-:W0:Y:S11]  /*0220*/  FENCE.VIEW.ASYNC.S ;  /* 0x00000000000073c6 */ /* 0x000e360000000000 */
[----:B0-----:R0:W1:Y:S01]  /*0230*/  SYNCS.EXCH.64 URZ, [UR8], UR4 ;  /* 0x00000004083f75b2 */ /* 0x0010620008000100 */
[----:B------:R0:W2:Y:S01]  /*0240*/  SYNCS.EXCH.64 URZ, [UR8+0x20], UR6 ;  /* 0x00002006083f75b2 */ /* 0x0000a20008000100 */
[----:B------:R0:W3:Y:S01]  /*0250*/  SYNCS.EXCH.64 URZ, [UR8+0x8], UR4 ;  /* 0x00000804083f75b2 */ /* 0x0000e20008000100 */
[----:B------:R0:W4:Y:S01]  /*0260*/  SYNCS.EXCH.64 URZ, [UR8+0x28], UR6 ;  /* 0x00002806083f75b2 */ /* 0x0001220008000100 */
[----:B------:R0:W0:Y:S01]  /*0270*/  SYNCS.EXCH.64 URZ, [UR8+0x10], UR4 ;  /* 0x00001004083f75b2 */ /* 0x0000220008000100 */
[----:B------:R0:W0:Y:S01]  /*0280*/  SYNCS.EXCH.64 URZ, [UR8+0x30], UR6 ;  /* 0x00003006083f75b2 */ /* 0x0000220008000100 */
[----:B------:R0:W0:Y:S01]  /*0290*/  SYNCS.EXCH.64 URZ, [UR8+0x18], UR4 ;  /* 0x00001804083f75b2 */ /* 0x0000220008000100 */
[----:B------:R0:W0:Y:S01]  /*02a0*/  SYNCS.EXCH.64 URZ, [UR8+0x38], UR6 ;  /* 0x00003806083f75b2 */ /* 0x0000220008000100 */
[----:B------:R-:W-:Y:S01]  /*02b0*/  NOP ;  /* 0x0000000000007918 */ /* 0x000fe20000000000 */
.L_x_2:
[----:B------:R-:W-:Y:S01]  /*02c0*/  SHF.R.S32.HI R4, RZ, 0x1f, R95 ;  /* 0x0000001fff047819 */ /* 0x000fe2000001145f */
[----:B------:R-:W5:Y:S01]  /*02d0*/  SHFL.IDX PT, R0, R0, RZ, 0x1f ;  /* 0x00001fff00007589 */ /* 0x000f6200000e0000 */
[----:B0-----:R-:W0:Y:S01]  /*02e0*/  S2UR UR8, SR_CTAID.X ;  /* 0x00000000000879c3 */ /* 0x001e220000002500 */
[----:B------:R-:W-:Y:S02]  /*02f0*/  ELECT P0, URZ, PT ;  /* 0x00000000003f782f */ /* 0x000fe40003800000 */
[----:B------:R-:W-:Y:S01]  /*0300*/  LEA.HI R4, R4, R95, RZ, 0x7 ;  /* 0x0000005f04047211 */ /* 0x000fe200078f38ff */
[----:B------:R-:W-:Y:S01]  /*0310*/  ULDC UR4, c[0x0][0x150] ;  /* 0x0000540000047ab9 */ /* 0x000fe20000000800 */
[----:B------:R-:W-:Y:S01]  /*0320*/  SHF.R.S32.HI R10, RZ, 0x1f, R5 ;  /* 0x0000001fff0a7819 */ /* 0x000fe20000011405 */
[----:B------:R-:W-:Y:S01]  /*0330*/  NOP ;  /* 0x0000000000007918 */ /* 0x000fe20000000000 */
[----:B------:R-:W-:Y:S01]  /*0340*/  LOP3.LUT R4, R4, 0xffffff80, RZ, 0xc0, !PT ;  /* 0xffffff8004047812 */ /* 0x000fe200078ec0ff */
[----:B------:R-:W-:Y:S01]  /*0350*/  NOP ;  /* 0x0000000000007918 */ /* 0x000fe20000000000 */
[----:B------:R-:W-:Y:S01]  /*0360*/  LEA.HI R10, R10, R5, RZ, 0x2 ;  /* 0x000000050a0a7211 */ /* 0x000fe200078f10ff */
[----:B------:R-:W1:Y:S01]  /*0370*/  LDC R12, c[0x0][0x144] ;  /* 0x00005100ff0c7b82 */ /* 0x000e620000000800 */
[----:B------:R-:W-:Y:S01]  /*0380*/  IMAD.MOV.U32 R22, RZ, RZ, 0x1 ;  /* 0x00000001ff167424 */ /* 0x000fe200078e00ff */
[----:B------:R-:W-:Y:S01]  /*0390*/  ISETP.NE.AND P3, PT, R2, RZ, PT ;  /* 0x000000ff0200720c */ /* 0x000fe20003f65270 */
[----:B------:R-:W-:Y:S01]  /*03a0*/  IMAD.IADD R8, R95, 0x1, -R4 ;  /* 0x000000015f087824 */ /* 0x000fe200078e0a04 */
[----:B------:R-:W-:Y:S01]  /*03b0*/  LOP3.LUT R10, R10, 0x3ffffffc, RZ, 0xc0, !PT ;  /* 0x3ffffffc0a0a7812 */ /* 0x000fe200078ec0ff */
[----:B------:R-:W2:Y:S03]  /*03c0*/  S2R R4, SR_CTAID.Y ;  /* 0x0000000000047919 */ /* 0x000ea60000002600 */
[----:B------:R-:W-:Y:S01]  /*03d0*/  SHF.R.S32.HI R7, RZ, 0x1f, R8 ;  /* 0x0000001fff077819 */ /* 0x000fe20000011408 */
[----:B------:R-:W-:Y:S01]  /*03e0*/  IMAD.IADD R10, R5, 0x1, -R10 ;  /* 0x00000001050a7824 */ /* 0x000fe200078e0a0a */
[----:B------:R-:W3:Y:S02]  /*03f0*/  LDC R14, c[0x0][0x140] ;  /* 0x00005000ff0e7b82 */ /* 0x000ee40000000800 */
[----:B------:R-:W-:-:S02]  /*0400*/  LEA.HI R7, R7, R8, RZ, 0x3 ;  /* 0x0000000807077211 */ /* 0x000fc400078f18ff */
[----:B-----5:R-:W-:Y:S02]  /*0410*/  ISETP.NE.OR P0, PT, R0, RZ, !P0 ;  /* 0x000000ff0000720c */ /* 0x020fe40004705670 */
[--C-:B------:R-:W-:Y:S02]  /*0420*/  SHF.R.S32.HI R0, RZ, 0x3, R7.reuse ;  /* 0x00000003ff007819 */ /* 0x100fe40000011407 */
[----:B0-----:R-:W-:Y:S02]  /*0430*/  I2FP.F32.U32 R9, UR8 ;  /* 0x0000000800097c45 */ /* 0x001fe40008201000 */
[----:B------:R-:W-:-:S03]  /*0440*/  SHF.R.S32.HI R7, RZ, 0x1f, R7 ;  /* 0x0000001fff077819 */ /* 0x000fc60000011407 */
[----:B------:R-:W-:Y:S01]  /*0450*/  FMUL R11, R9, UR4 ;  /* 0x00000004090b7c20 */ /* 0x000fe20008400000 */
[----:B------:R-:W-:Y:S01]  /*0460*/  LEA.HI R7, R7, R0, RZ, 0x2 ;  /* 0x0000000007077211 */ /* 0x000fe200078f10ff */
[----:B------:R-:W-:Y:S01]  /*0470*/  ULDC UR4, c[0x0][0x154] ;  /* 0x0000550000047ab9 */ /* 0x000fe20000000800 */
[----:B------:R-:W0:Y:S01]  /*0480*/  LDC R9, c[0x0][0x148] ;  /* 0x00005200ff097b82 */ /* 0x000e220000000800 */
[----:B------:R-:W-:Y:S01]  /*0490*/  VOTEU.ALL UP0, P0 ;  /* 0x00000000003f7886 */ /* 0x000fe20000000000 */
[----:B------:R-:W-:Y:S01]  /*04a0*/  LOP3.LUT R7, R7, 0xfffffffc, RZ, 0xc0, !PT ;  /* 0xfffffffc07077812 */ /* 0x000fe200078ec0ff */
[----:B------:R-:W5:Y:S01]  /*04b0*/  F2I.U32.TRUNC.NTZ R11, R11 ;  /* 0x0000000b000b7305 */ /* 0x000f62000020f000 */
[----:B------:R-:W-:Y:S02]  /*04c0*/  VOTEU.ALL UP1, P0 ;  /* 0x00000000003f7886 */ /* 0x000fe40000020000 */
[----:B------:R-:W-:Y:S01]  /*04d0*/  @!UP0 UMOV UR6, 0x400 ;  /* 0x0000040000068882 */ /* 0x000fe20000000000 */
[----:B------:R-:W-:Y:S01]  /*04e0*/  IMAD.IADD R7, R0, 0x1, -R7 ;  /* 0x0000000100077824 */ /* 0x000fe200078e0a07 */
[----:B------:R-:W4:Y:S01]  /*04f0*/  @!UP0 S2UR UR7, SR_CgaCtaId ;  /* 0x00000000000789c3 */ /* 0x000f220000008800 */
[----:B------:R-:W-:-:S02]  /*0500*/  SHF.R.S32.HI R0, RZ, 0x1f, R3 ;  /* 0x0000001fff007819 */ /* 0x000fc40000011403 */
[----:B------:R-:W-:Y:S01]  /*0510*/  IMAD R10, R10, 0x4, R7 ;  /* 0x000000040a0a7824 */ /* 0x000fe200078e0207 */
[----:B--2---:R-:W-:Y:S02]  /*0520*/  I2FP.F32.U32 R13, R4 ;  /* 0x00000004000d7245 */ /* 0x004fe40000201000 */
[----:B------:R-:W-:Y:S01]  /*0530*/  LEA.HI R0, R0, R3, RZ, 0x2 ;  /* 0x0000000300007211 */ /* 0x000fe200078f10ff */
[C---:B------:R-:W-:Y:S01]  /*0540*/  IMAD.SHL.U32 R19, R10.reuse, 0x4, RZ ;  /* 0x000000040a137824 */ /* 0x040fe200078e00ff */
[----:B------:R-:W-:Y:S01]  /*0550*/  LEA.HI R7, R10, R10, RZ, 0x1 ;  /* 0x0000000a0a077211 */ /* 0x000fe200078f08ff */
[----:B------:R-:W-:Y:S01]  /*0560*/  FMUL R13, R13, UR4 ;  /* 0x000000040d0d7c20 */ /* 0x000fe20008400000 */
[----:B-----5:R-:W-:Y:S01]  /*0570*/  IMAD.MOV R15, RZ, RZ, -R11 ;  /* 0x000000ffff0f7224 */ /* 0x020fe200078e0a0b */
[----:B------:R-:W-:Y:S01]  /*0580*/  LOP3.LUT R0, R0, 0xfffffffc, RZ, 0xc0, !PT ;  /* 0xfffffffc00007812 */ /* 0x000fe200078ec0ff */
[----:B------:R-:W-:Y:S01]  /*0590*/  UMOV UR4, 0x20 ;  /* 0x0000002000047882 */ /* 0x000fe20000000000 */
[----:B------:R-:W-:Y:S01]  /*05a0*/  LOP3.LUT R11, R7, 0xfffffffe, RZ, 0xc0, !PT ;  /* 0xfffffffe070b7812 */ /* 0x000fe200078ec0ff */
[----:B-1----:R-:W-:Y:S01]  /*05b0*/  IMAD R7, R12, R15, UR8 ;  /* 0x000000080c077e24 */ /* 0x002fe2000f8e020f */
[----:B------:R-:W1:Y:S01]  /*05c0*/  F2I.U32.TRUNC.NTZ R13, R13 ;  /* 0x0000000d000d7305 */ /* 0x000e62000020f000 */
[----:B------:R-:W-:Y:S01]  /*05d0*/  IMAD.IADD R3, R3, 0x1, -R0 ;  /* 0x0000000103037824 */ /* 0x000fe200078e0a00 */
[C---:B------:R-:W-:Y:S01]  /*05e0*/  LOP3.LUT R19, R10.reuse, 0xc, R19, 0x78, !PT ;  /* 0x0000000c0a137812 */ /* 0x040fe200078e7813 */
[----:B------:R-:W-:Y:S01]  /*05f0*/  IMAD.IADD R12, R10, 0x1, -R11 ;  /* 0x000000010a0c7824 */ /* 0x000fe200078e0a0b */
[----:B------:R-:W-:-:S04]  /*0600*/  @!UP0 UIADD3 UR4, -UR4, 0x100000, URZ ;  /* 0x0010000004048890 */ /* 0x000fc8000fffe13f */
[----:B------:R-:W-:Y:S02]  /*0610*/  @!UP0 USHF.L.U32 UR5, UR4, 0xb, URZ ;  /* 0x0000000b04058899 */ /* 0x000fe4000800063f */
[----:B------:R-:W-:Y:S01]  /*0620*/  @!UP0 USHF.L.U32 UR4, UR4, 0x1, URZ ;  /* 0x0000000104048899 */ /* 0x000fe2000800063f */
[----:B---3--:R-:W-:Y:S02]  /*0630*/  ISETP.EQ.U32.AND P2, PT, R14, 0x1, PT ;  /* 0x000000010e00780c */ /* 0x008fe40003f42070 */
[C---:B------:R-:W-:Y:S02]  /*0640*/  ISETP.NE.AND P1, PT, R3.reuse, 0x3, PT ;  /* 0x000000030300780c */ /* 0x040fe40003f25270 */
[----:B------:R-:W-:Y:S01]  /*0650*/  ISETP.NE.AND P4, PT, R12, R7, PT ;  /* 0x000000070c00720c */ /* 0x000fe20003f85270 */
[----:B----4-:R-:W-:Y:S01]  /*0660*/  @!UP0 ULEA UR6, UR7, UR6, 0x18 ;  /* 0x0000000607068291 */ /* 0x010fe2000f8ec03f */
[----:B------:R-:W-:Y:S01]  /*0670*/  ISETP.EQ.OR P1, PT, R3, RZ, !P1 ;  /* 0x000000ff0300720c */ /* 0x000fe20004f22670 */
[----:B------:R-:W-:Y:S01]  /*0680*/  VOTEU.ALL UP0, P0 ;  /* 0x00000000003f7886 */ /* 0x000fe20000000000 */
[----:B------:R-:W-:Y:S01]  /*0690*/  LOP3.LUT P0, RZ, R8, 0x7, RZ, 0xc0, !PT ;  /* 0x0000000708ff7812 */ /* 0x000fe2000780c0ff */
[C---:B------:R-:W-:Y:S01]  /*06a0*/  VIADD R8, R2.reuse, 0xffffffff ;  /* 0xffffffff02087836 */ /* 0x040fe20000000000 */
[----:B------:R-:W-:Y:S01]  /*06b0*/  ISETP.EQ.AND P1, PT, R2, RZ, P1 ;  /* 0x000000ff0200720c */ /* 0x000fe20000f22270 */
[----:B-1----:R-:W-:Y:S01]  /*06c0*/  IMAD.MOV R23, RZ, RZ, -R13 ;  /* 0x000000ffff177224 */ /* 0x002fe200078e0a0d */
[----:B------:R-:W-:-:S02]  /*06d0*/  ISETP.LT.U32.AND P0, PT, R19, 0x2, !P0 ;  /* 0x000000021300780c */ /* 0x000fc40004701070 */
[----:B------:R-:W-:Y:S01]  /*06e0*/  ISETP.GE.U32.AND P6, PT, R8, 0x2, PT ;  /* 0x000000020800780c */ /* 0x000fe20003fc6070 */
[----:B0-----:R-:W-:Y:S01]  /*06f0*/  IMAD R11, R9, R23, R4 ;  /* 0x00000017090b7224 */ /* 0x001fe200078e0204 */
[----:B------:R-:W-:Y:S01]  /*0700*/  SEL R18, RZ, 0x1, !P1 ;  /* 0x00000001ff127807 */ /* 0x000fe20004800000 */
[----:B------:R-:W0:Y:S02]  /*0710*/  FENCE.VIEW.ASYNC.S ;  /* 0x00000000000073c6 */ /* 0x000e240000000000 */
[----:B0-----:R0:W1:Y:S01]  /*0720*/  @!UP0 SYNCS.EXCH.64 URZ, [UR6+0x50], UR4 ;  /* 0x00005004063f85b2 */ /* 0x0010620008000100 */
[----:B------:R-:W-:Y:S02]  /*0730*/  @P4 LEA.HI R0, R19, R19, RZ, 0x1 ;  /* 0x0000001313004211 */ /* 0x000fe400078f08ff */
[----:B------:R-:W-:Y:S02]  /*0740*/  SEL R18, R18, 0x2, P6 ;  /* 0x0000000212127807 */ /* 0x000fe40003000000 */
[----:B------:R-:W-:-:S04]  /*0750*/  @P4 SHF.R.S32.HI R0, RZ, 0x1, R0 ;  /* 0x00000001ff004819 */ /* 0x000fc80000011400 */
[----:B------:R-:W-:Y:S02]  /*0760*/  @P4 ISETP.NE.AND P5, PT, R0, R11, PT ;  /* 0x0000000b0000420c */ /* 0x000fe40003fa5270 */
[----:B------:R-:W-:Y:S02]  /*0770*/  SEL R11, RZ, 0x1, !P0 ;  /* 0x00000001ff0b7807 */ /* 0x000fe40004000000 */
[----:B------:R-:W-:Y:S02]  /*0780*/  @P4 SEL R22, RZ, 0x1, P5 ;  /* 0x00000001ff164807 */ /* 0x000fe40002800000 */
[----:B------:R-:W-:Y:S01]  /*0790*/  LOP3.LUT R0, R95, 0x7f, RZ, 0xc0, !PT ;  /* 0x0000007f5f007812 */ /* 0x000fe200078ec0ff */
[----:B------:R0:W2:Y:S01]  /*07a0*/  @!UP1 SYNCS.EXCH.64 URZ, [UR6+0x58], UR4 ;  /* 0x00005804063f95b2 */ /* 0x0000a20008000100 */
[----:B------:R-:W-:Y:S01]  /*07b0*/  LOP3.LUT R22, R22, R11, RZ, 0xc0, !PT ;  /* 0x0000000b16167212 */ /* 0x000fe200078ec0ff */
[----:B------:R-:W-:Y:S01]  /*07c0*/  NOP ;  /* 0x0000000000007918 */ /* 0x000fe20000000000 */
[----:B------:R-:W-:Y:S05]  /*07d0*/  @!P2 BRA `(.L_x_3) ;  /* 0x000000000008a947 */ /* 0x000fea0003800000 */
[----:B-12---:R-:W-:Y:S01]  /*07e0*/  UCGABAR_ARV ;  /* 0x00000000000079c7 */ /* 0x006fe20008000000 */
[----:B------:R-:W-:Y:S05]  /*07f0*/  BRA `(.L_x_4) ;  /* 0x0000000000047947 */ /* 0x000fea0003800000 */
.L_x_3:
[----:B-12---:R-:W-:Y:S01]  /*0800*/  NOP ;  /* 0x0000000000007918 */ /* 0x006fe20000000000 */
.L_x_4:
[----:B------:R-:W1:Y:S01]  /*0810*/  LDC R2, c[0x0][0x65c] ;  /* 0x00019700ff027b82 */ /* 0x000e620000000800 */
[----:B------:R-:W-:Y:S02]  /*0820*/  IMAD.U32 R10, RZ, RZ, UR8 ;  /* 0x00000008ff0a7e24 */ /* 0x000fe4000f8e00ff */
[----:B------:R-:W-:Y:S01]  /*0830*/  IMAD.MOV.U32 R11, RZ, RZ, RZ ;  /* 0x000000ffff0b7224 */ /* 0x000fe200078e00ff */
[----:B-1----:R-:W-:-:S04]  /*0840*/  ISETP.NE.AND P1, PT, R2, 0x1, PT ;  /* 0x000000010200780c */ /* 0x002fc80003f25270 */
[----:B------:R-:W-:-:S09]  /*0850*/  P2R R5, PR, RZ, 0x2 ;  /* 0x00000002ff057803 */ /* 0x000fd20000000000 */
[----:B------:R-:W1:Y:S01]  /*0860*/  @P1 LDC R17, c[0x0][0x10] ;  /* 0x00000400ff111b82 */ /* 0x000e620000000800 */
[----:B------:R-:W-:Y:S02]  /*0870*/  @P1 IMAD.MOV.U32 R5, RZ, RZ, RZ ;  /* 0x000000ffff051224 */ /* 0x000fe400078e00ff */
[----:B------:R-:W-:-:S05]  /*0880*/  @P1 IMAD.MOV.U32 R15, RZ, RZ, RZ ;  /* 0x000000ffff0f1224 */ /* 0x000fca00078e00ff */
[----:B------:R-:W2:Y:S01]  /*0890*/  @!P1 LDC R13, c[0x0][0xc] ;  /* 0x00000300ff0d9b82 */ /* 0x000ea20000000800 */
[----:B0-----:R-:W-:Y:S01]  /*08a0*/  ULDC UR4, c[0x0][0xc] ;  /* 0x0000030000047ab9 */ /* 0x001fe20000000800 */
[----:B------:R-:W-:Y:S01]  /*08b0*/  ULDC UR5, c[0x0][0x10] ;  /* 0x0000040000057ab9 */ /* 0x000fe20000000800 */
[----:B------:R-:W-:Y:S01]  /*08c0*/  ULDC UR6, c[0x0][0x14] ;  /* 0x0000050000067ab9 */ /* 0x000fe20000000800 */
[----:B------:R-:W-:-:S04]  /*08d0*/  UIMAD.WIDE.U32 UR4, UR4, UR5, URZ ;  /* 0x00000005040472a5 */ /* 0x000fc8000f8e003f */
[----:B------:R-:W-:Y:S02]  /*08e0*/  UIMAD.WIDE.U32 UR38, UR4, UR6, URZ ;  /* 0x00000006042672a5 */ /* 0x000fe4000f8e003f */
[----:B------:R-:W-:-:S04]  /*08f0*/  UIMAD UR41, UR5, UR6, URZ ;  /* 0x00000006052972a4 */ /* 0x000fc8000f8e023f */
[----:B------:R-:W-:Y:S01]  /*0900*/  UIADD3 UR41, UR39, UR41, URZ ;  /* 0x0000002927297290 */ /* 0x000fe2000fffe03f */
[----:B-1----:R-:W-:-:S04]  /*0910*/  @P1 IMAD.WIDE.U32 R16, R17, UR8, R4 ;  /* 0x0000000811101c25 */ /* 0x002fc8000f8e0004 */
[----:B------:R-:W-:Y:S02]  /*0920*/  @P1 IMAD.IADD R17, R17, 0x1, R15 ;  /* 0x0000000111111824 */ /* 0x000fe400078e020f */
[----:B--2---:R-:W-:-:S04]  /*0930*/  @!P1 IMAD.WIDE.U32 R10, R4, R13, R10 ;  /* 0x0000000d040a9225 */ /* 0x004fc800078e000a */
[----:B------:R-:W-:Y:S02]  /*0940*/  @!P1 IMAD.MOV.U32 R16, RZ, RZ, R10 ;  /* 0x000000ffff109224 */ /* 0x000fe400078e000a */
[----:B------:R-:W-:Y:S01]  /*0950*/  @!P1 IMAD.MOV.U32 R17, RZ, RZ, R11 ;  /* 0x000000ffff119224 */ /* 0x000fe200078e000b */
[----:B------:R-:W-:Y:S06]  /*0960*/  @!P2 BRA `(.L_x_5) ;  /* 0x00000000000ca947 */ /* 0x000fec0003800000 */
[----:B------:R-:W-:Y:S01]  /*0970*/  UCGABAR_WAIT ;  /* 0x0000000000007dc7 */ /* 0x000fe20008000000 */
[----:B------:R-:W-:Y:S01]  /*0980*/  CCTL.IVALL ;  /* 0x00000000ff00798f */ /* 0x000fe20002000000 */
[----:B------:R-:W-:Y:S05]  /*0990*/  BRA `(.L_x_6) ;  /* 0x0000000000047947 */ /* 0x000fea0003800000 */
.L_x_5:
[----:B------:R-:W-:Y:S06]  /*09a0*/  BAR.SYNC.DEFER_BLOCKING 0x0 ;  /* 0x0000000000007b1d */ /* 0x000fec0000010000 */
.L_x_6:
[----:B------:R-:W-:Y:S05]  /*09b0*/  @!P3 BRA `(.L_x_7) ;  /* 0x00000060006cb947 */ /* 0x000fea0003800000 */
[----:B------:R-:W-:-:S13]  /*09c0*/  ISETP.GT.U32.AND P0, PT, R8, 0x1, PT ;  /* 0x000000010800780c */ /* 0x000fda0003f04070 */
[----:B------:R-:W-:Y:S05]  /*09d0*/  @P0 EXIT ;  /* 0x000000000000094d */ /* 0x000fea0003800000 */
[----:B------:R-:W-:Y:S01]  /*09e0*/  ULDC.64 UR4, c[0x0][0x650] ;  /* 0x0001940000047ab9 */ /* 0x000fe20000000a00 */
[----:B------:R-:W-:Y:S01]  /*09f0*/  PRMT R3, RZ, 0x7610, R3 ;  /* 0x00007610ff037816 */ /* 0x000fe20000000003 */
[----:B------:R-:W-:Y:S01]  /*0a00*/  IMAD.MOV.U32 R103, RZ, RZ, -0x1 ;  /* 0xffffffffff677424 */ /* 0x000fe200078e00ff */
[----:B------:R-:W-:Y:S01]  /*0a10*/  ISETP.GE.U32.AND P0, PT, R16, UR4, PT ;  /* 0x0000000410007c0c */ /* 0x000fe2000bf06070 */
[----:B------:R-:W-:Y:S02]  /*0a20*/  IMAD.MOV.U32 R100, RZ, RZ, -0x1 ;  /* 0xffffffffff647424 */ /* 0x000fe400078e00ff */
[----:B------:R-:W-:Y:S01]  /*0a30*/  IMAD.MOV.U32 R101, RZ, RZ, -0x1 ;  /* 0xffffffffff657424 */ /* 0x000fe200078e00ff */
[----:B------:R-:W-:-:S13]  /*0a40*/  ISETP.GE.U32.AND.EX P0, PT, R17, UR5, PT, P0 ;  /* 0x0000000511007c0c */ /* 0x000fda000bf06100 */
[----:B------:R-:W-:Y:S05]  /*0a50*/  @P0 BRA `(.L_x_8) ;  /* 0x0000000400280947 */ /* 0x000fea0003800000 */
[----:B------:R-:W0:Y:S01]  /*0a60*/  LDC.64 R24, c[0x0][0x628] ;  /* 0x00018a00ff187b82 */ /* 0x000e220000000a00 */
[----:B------:R-:W-:Y:S02]  /*0a70*/  IMAD.MOV.U32 R10, RZ, RZ, R16 ;  /* 0x000000ffff0a7224 */ /* 0x000fe400078e0010 */
[----:B------:R-:W-:-:S05]  /*0a80*/  IMAD.MOV.U32 R11, RZ, RZ, R17 ;  /* 0x000000ffff0b7224 */ /* 0x000fca00078e0011 */
[----:B------:R-:W1:Y:S08]  /*0a90*/  LDC R8, c[0x0][0x630] ;  /* 0x00018c00ff087b82 */ /* 0x000e700000000800 */
[----:B------:R-:W2:Y:S01]  /*0aa0*/  LDC.64 R26, c[0x0][0x620] ;  /* 0x00018800ff1a7b82 */ /* 0x000ea20000000a00 */
[----:B0-----:R-:W-:-:S04]  /*0ab0*/  ISETP.NE.U32.AND P0, PT, R24, RZ, PT ;  /* 0x000000ff1800720c */ /* 0x001fc80003f05070 */
[----:B------:R-:W-:-:S13]  /*0ac0*/  ISETP.NE.AND.EX P0, PT, R25, RZ, PT, P0 ;  /* 0x000000ff1900720c */ /* 0x000fda0003f05300 */
[----:B-12---:R-:W-:Y:S05]  /*0ad0*/  @!P0 BRA `(.L_x_9) ;  /* 0x0000000000288947 */ /* 0x006fea0003800000 */
[----:B------:R-:W0:Y:S02]  /*0ae0*/  LDC R3, c[0x0][0x634] ;  /* 0x00018d00ff037b82 */ /* 0x000e240000000800 */
[----:B0-----:R-:W-:-:S05]  /*0af0*/  IADD3 R3, P0, R16, R3, RZ ;  /* 0x0000000310037210 */ /* 0x001fca0007f1e0ff */
[----:B------:R-:W-:-:S04]  /*0b00*/  IMAD.X R21, RZ, RZ, R17, P0 ;  /* 0x000000ffff157224 */ /* 0x000fc800000e0611 */
[----:B------:R-:W-:-:S04]  /*0b10*/  IMAD.WIDE.U32 R10, R21, R24, RZ ;  /* 0x00000018150a7225 */ /* 0x000fc800078e00ff */
[----:B------:R-:W-:-:S04]  /*0b20*/  IMAD.WIDE.U32 R12, P0, R3, R25, R10 ;  /* 0x00000019030c7225 */ /* 0x000fc8000780000a */
[----:B------:R-:W-:-:S04]  /*0b30*/  IMAD.WIDE.U32 R10, R3, R24, RZ ;  /* 0x00000018030a7225 */ /* 0x000fc800078e00ff */
[----:B------:R-:W-:Y:S01]  /*0b40*/  IMAD.X R15, RZ, RZ, RZ, P0 ;  /* 0x000000ffff0f7224 */ /* 0x000fe200000e06ff */
[----:B------:R-:W-:Y:S01]  /*0b50*/  IADD3 RZ, P0, R11, R12, RZ ;  /* 0x0000000c0bff7210 */ /* 0x000fe20007f1e0ff */
[----:B------:R-:W-:-:S04]  /*0b60*/  IMAD.MOV.U32 R14, RZ, RZ, R13 ;  /* 0x000000ffff0e7224 */ /* 0x000fc800078e000d */
[----:B------:R-:W-:-:S08]  /*0b70*/  IMAD.WIDE.U32.X R10, R21, R25, R14, P0 ;  /* 0x00000019150a7225 */ /* 0x000fd000000e040e */
.L_x_9:
[----:B------:R-:W0:Y:S01]  /*0b80*/  LDC.64 R30, c[0x0][0x640] ;  /* 0x00019000ff1e7b82 */ /* 0x000e220000000a00 */
[-CC-:B------:R-:W-:Y:S02]  /*0b90*/  SHF.R.U64 R101, R10, R8.reuse, R11.reuse ;  /* 0x000000080a657219 */ /* 0x180fe4000000120b */
[----:B------:R-:W-:Y:S02]  /*0ba0*/  SHF.R.U32.HI R3, RZ, R8, R11 ;  /* 0x00000008ff037219 */ /* 0x000fe4000001160b */
[----:B------:R-:W-:-:S03]  /*0bb0*/  IADD3 R5, P0, RZ, -R101, RZ ;  /* 0x80000065ff057210 */ /* 0x000fc60007f1e0ff */
[----:B------:R-:W1:Y:S02]  /*0bc0*/  LDC R12, c[0x0][0x618] ;  /* 0x00018600ff0c7b82 */ /* 0x000e640000000800 */
[----:B------:R-:W-:Y:S02]  /*0bd0*/  IMAD.X R3, RZ, RZ, ~R3, P0 ;  /* 0x000000ffff037224 */ /* 0x000fe400000e0e03 */
[----:B------:R-:W-:-:S04]  /*0be0*/  IMAD.WIDE.U32 R10, R5, R26, R16 ;  /* 0x0000001a050a7225 */ /* 0x000fc800078e0010 */
[----:B------:R-:W2:Y:S01]  /*0bf0*/  LDC R20, c[0x0][0x608] ;  /* 0x00018200ff147b82 */ /* 0x000ea20000000800 */
[----:B------:R-:W-:Y:S02]  /*0c00*/  IMAD R8, R3, R26, RZ ;  /* 0x0000001a03087224 */ /* 0x000fe400078e02ff */
[----:B------:R-:W-:Y:S02]  /*0c10*/  IMAD.MOV.U32 R3, RZ, RZ, -0x1 ;  /* 0xffffffffff037424 */ /* 0x000fe400078e00ff */
[----:B------:R-:W-:Y:S02]  /*0c20*/  IMAD R5, R5, R27, R8 ;  /* 0x0000001b05057224 */ /* 0x000fe400078e0208 */
[----:B------:R-:W-:Y:S01]  /*0c30*/  IMAD R26, R9, R23, R4 ;  /* 0x00000017091a7224 */ /* 0x000fe200078e0204 */
[----:B------:R-:W3:Y:S01]  /*0c40*/  LDC R28, c[0x0][0x658] ;  /* 0x00019600ff1c7b82 */ /* 0x000ee20000000800 */
[----:B------:R-:W-:Y:S01]  /*0c50*/  IMAD.IADD R5, R11, 0x1, R5 ;  /* 0x000000010b057824 */ /* 0x000fe200078e0205 */
[----:B0-----:R-:W-:Y:S01]  /*0c60*/  ISETP.NE.U32.AND P0, PT, R30, RZ, PT ;  /* 0x000000ff1e00720c */ /* 0x001fe20003f05070 */
[----:B------:R-:W-:-:S03]  /*0c70*/  IMAD.MOV.U32 R23, RZ, RZ, 0x1 ;  /* 0x00000001ff177424 */ /* 0x000fc600078e00ff */
[----:B------:R-:W-:Y:S02]  /*0c80*/  ISETP.NE.AND.EX P0, PT, R31, RZ, PT, P0 ;  /* 0x000000ff1f00720c */ /* 0x000fe40003f05300 */
[----:B------:R-:W0:Y:S01]  /*0c90*/  LDC R24, c[0x0][0x600] ;  /* 0x00018000ff187b82 */ /* 0x000e220000000800 */
[-CC-:B-1----:R-:W-:Y:S02]  /*0ca0*/  SHF.R.U64 R14, R10, R12.reuse, R5.reuse ;  /* 0x0000000c0a0e7219 */ /* 0x182fe40000001205 */
[----:B------:R-:W-:-:S05]  /*0cb0*/  SHF.R.U32.HI R5, RZ, R12, R5 ;  /* 0x0000000cff057219 */ /* 0x000fca0000011605 */
[----:B------:R-:W1:Y:S01]  /*0cc0*/  LDC R15, c[0x0][0x648] ;  /* 0x00019200ff0f7b82 */ /* 0x000e620000000800 */
[-CC-:B--2---:R-:W-:Y:S02]  /*0cd0*/  SHF.R.U64 R27, R14, R20.reuse, R5.reuse ;  /* 0x000000140e1b7219 */ /* 0x184fe40000001205 */
[----:B------:R-:W-:-:S05]  /*0ce0*/  SHF.R.U32.HI R5, RZ, R20, R5 ;  /* 0x00000014ff057219 */ /* 0x000fca0000011605 */
[----:B------:R-:W2:Y:S01]  /*0cf0*/  LDC R21, c[0x0][0x638] ;  /* 0x00018e00ff157b82 */ /* 0x000ea20000000800 */
[-CC-:B---3--:R-:W-:Y:S02]  /*0d00*/  SHF.R.U64 R20, R27, R28.reuse, R5.reuse ;  /* 0x0000001c1b147219 */ /* 0x188fe40000001205 */
[-C--:B------:R-:W-:Y:S02]  /*0d10*/  SHF.L.U32 R3, R3, R28.reuse, RZ ;  /* 0x0000001c03037219 */ /* 0x080fe400000006ff */
[----:B------:R-:W-:Y:S01]  /*0d20*/  SHF.R.U32.HI R5, RZ, R28, R5 ;  /* 0x0000001cff057219 */ /* 0x000fe20000011605 */
[----:B------:R-:W-:Y:S01]  /*0d30*/  IMAD.MOV.U32 R4, RZ, RZ, R20 ;  /* 0x000000ffff047224 */ /* 0x000fe200078e0014 */
[----:B------:R-:W-:Y:S01]  /*0d40*/  LOP3.LUT R12, RZ, R3, RZ, 0x33, !PT ;  /* 0x00000003ff0c7212 */ /* 0x000fe200078e33ff */
[----:B------:R-:W3:Y:S01]  /*0d50*/  LDC R25, c[0x0][0x610] ;  /* 0x00018400ff197b82 */ /* 0x000ee20000000800 */
[----:B------:R-:W-:Y:S05]  /*0d60*/  @!P0 BRA `(.L_x_10) ;  /* 0x0000000000288947 */ /* 0x000fea0003800000 */
[----:B------:R-:W4:Y:S02]  /*0d70*/  LDC R3, c[0x0][0x64c] ;  /* 0x00019300ff037b82 */ /* 0x000f240000000800 */
[----:B----4-:R-:W-:-:S05]  /*0d80*/  IADD3 R3, P0, R20, R3, RZ ;  /* 0x0000000314037210 */ /* 0x010fca0007f1e0ff */
        /* <DEDUP_REMOVED lines=8> */
.L_x_10:
[----:B-1----:R-:W-:Y:S01]  /*0e10*/  SHF.R.U64 R4, R4, R15, R5 ;  /* 0x0000000f04047219 */ /* 0x002fe20000001205 */
[----:B0-----:R-:W-:Y:S01]  /*0e20*/  VIADD R5, R24, 0xffffffff ;  /* 0xffffffff18057836 */ /* 0x001fe20000000000 */
[----:B------:R-:W-:Y:S02]  /*0e30*/  SHF.L.U32 R3, R23, R28, RZ ;  /* 0x0000001c17037219 */ /* 0x000fe400000006ff */
[----:B------:R-:W-:Y:S01]  /*0e40*/  LOP3.LUT R12, R27, R12, RZ, 0xc0, !PT ;  /* 0x0000000c1b0c7212 */ /* 0x000fe200078ec0ff */
[----:B------:R-:W-:Y:S01]  /*0e50*/  IMAD.MOV R8, RZ, RZ, -R4 ;  /* 0x000000ffff087224 */ /* 0x000fe200078e0a04 */
[----:B------:R-:W-:-:S03]  /*0e60*/  SEL R7, R7, R26, !P1 ;  /* 0x0000001a07077207 */ /* 0x000fc60004800000 */
[----:B------:R-:W-:Y:S01]  /*0e70*/  IMAD R12, R3, R4, R12 ;  /* 0x00000004030c7224 */ /* 0x000fe200078e020c */
[----:B------:R-:W-:Y:S01]  /*0e80*/  LOP3.LUT R4, R14, R5, RZ, 0xc0, !PT ;  /* 0x000000050e047212 */ /* 0x000fe200078ec0ff */
[----:B--2---:R-:W-:Y:S02]  /*0e90*/  IMAD R3, R8, R21, R20 ;  /* 0x0000001508037224 */ /* 0x004fe400078e0214 */
[----:B---3--:R-:W-:Y:S02]  /*0ea0*/  IMAD R7, R12, R25, R7 ;  /* 0x000000190c077224 */ /* 0x008fe400078e0207 */
[----:B------:R-:W-:Y:S02]  /*0eb0*/  IMAD.MOV.U32 R5, RZ, RZ, 0x1 ;  /* 0x00000001ff057424 */ /* 0x000fe400078e00ff */
[----:B------:R-:W-:-:S03]  /*0ec0*/  IMAD R4, R3, R24, R4 ;  /* 0x0000001803047224 */ /* 0x000fc600078e0204 */
[----:B------:R-:W-:Y:S02]  /*0ed0*/  PRMT R3, R5, 0x7610, R3 ;  /* 0x0000761005037816 */ /* 0x000fe40000000003 */
[----:B------:R-:W-:Y:S02]  /*0ee0*/  SEL R100, R4, R7, !P1 ;  /* 0x0000000704647207 */ /* 0x000fe40004800000 */
[----:B------:R-:W-:-:S07]  /*0ef0*/  SEL R103, R7, R4, !P1 ;  /* 0x0000000407677207 */ /* 0x000fce0004800000 */
.L_x_8:
[----:B------:R-:W-:-:S08]  /*0f00*/  NOP ;  /* 0x0000000000007918 */ /* 0x000fd00000000000 */
[----:B------:R-:W0:Y:S02]  /*0f10*/  USETMAXREG.TRY_ALLOC.CTAPOOL UP0, 0xe8 ;  /* 0x000000e8000079c8 */ /* 0x000e240008000600 */
[----:B0-----:R-:W-:-:S13]  /*0f20*/  PLOP3.LUT P0, PT, PT, PT, UP0, 0x80, 0x0 ;  /* 0x000000000000781c */ /* 0x001fda0003f0f008 */
[----:B------:R-:W-:Y:S05]  /*0f30*/  @!P0 BRA `(.L_x_8) ;  /* 0xfffffffc00f08947 */ /* 0x000fea000383ffff */
[----:B------:R-:W-:Y:S01]  /*0f40*/  ULDC.64 UR4, c[0x0][0x598] ;  /* 0x0001660000047ab9 */ /* 0x000fe20000000a00 */
[----:B------:R-:W-:Y:S01]  /*0f50*/  ULDC.64 UR36, c[0x0][0x208] ;  /* 0x0000820000247ab9 */ /* 0x000fe20000000a00 */
[----:B------:R-:W-:-:S04]  /*0f60*/  ISETP.NE.U32.AND P0, PT, RZ, UR4, PT ;  /* 0x00000004ff007c0c */ /* 0x000fc8000bf05070 */
[----:B------:R-:W-:-:S13]  /*0f70*/  ISETP.NE.AND.EX P0, PT, RZ, UR5, PT, P0 ;  /* 0x00000005ff007c0c */ /* 0x000fda000bf05300 */
[----:B------:R-:W-:Y:S05]  /*0f80*/  @!P0 BRA `(.L_x_11) ;  /* 0x00000000001c8947 */ /* 0x000fea0003800000 */
[----:B------:R-:W0:Y:S02]  /*0f90*/  LDC.64 R4, c[0x0][0x598] ;  /* 0x00016600ff047b82 */ /* 0x000e240000000a00 */
[----:B0-----:R-:W2:Y:S02]  /*0fa0*/  LDG.E.64 R4, desc[UR36][R4.64] ;  /* 0x0000002404047981 */ /* 0x001ea4000c1e1b00 */
[----:B--2---:R-:W-:-:S04]  /*0fb0*/  ISETP.NE.U32.AND P0, PT, R4, RZ, PT ;  /* 0x000000ff0400720c */ /* 0x004fc80003f05070 */
[----:B------:R-:W-:-:S13]  /*0fc0*/  ISETP.NE.AND.EX P0, PT, R5, RZ, PT, P0 ;  /* 0x000000ff0500720c */ /* 0x000fda0003f05300 */
[----:B------:R-:W-:Y:S05]  /*0fd0*/  @!P0 BRA `(.L_x_11) ;  /* 0x0000000000088947 */ /* 0x000fea0003800000 */
[----:B------:R0:W5:Y:S01]  /*0fe0*/  LD.E R23, desc[UR36][R4.64] ;  /* 0x0000002404177980 */ /* 0x000162000c101900 */
[----:B------:R-:W-:Y:S05]  /*0ff0*/  BRA `(.L_x_12) ;  /* 0x0000000000247947 */ /* 0x000fea0003800000 */
.L_x_11:
[----:B------:R-:W-:Y:S02]  /*1000*/  ULDC.64 UR4, c[0x0][0x588] ;  /* 0x0001620000047ab9 */ /* 0x000fe40000000a00 */
[----:B------:R-:W-:-:S04]  /*1010*/  ISETP.NE.U32.AND P0, PT, RZ, UR4, PT ;  /* 0x00000004ff007c0c */ /* 0x000fc8000bf05070 */
[----:B------:R-:W-:-:S13]  /*1020*/  ISETP.NE.AND.EX P0, PT, RZ, UR5, PT, P0 ;  /* 0x00000005ff007c0c */ /* 0x000fda000bf05300 */
[----:B------:R-:W-:Y:S05]  /*1030*/  @!P0 BRA `(.L_x_13) ;  /* 0x00000000000c8947 */ /* 0x000fea0003800000 */
[----:B------:R-:W0:Y:S02]  /*1040*/  LDC.64 R4, c[0x0][0x588] ;  /* 0x00016200ff047b82 */ /* 0x000e240000000a00 */
[----:B0-----:R1:W5:Y:S01]  /*1050*/  LDG.E R23, desc[UR36][R4.64] ;  /* 0x0000002404177981 */ /* 0x001362000c1e1900 */
[----:B------:R-:W-:Y:S05]  /*1060*/  BRA `(.L_x_12) ;  /* 0x0000000000087947 */ /* 0x000fea0003800000 */
.L_x_13:
[----:B------:R-:W-:Y:S02]  /*1070*/  ULDC UR4, c[0x0][0x580] ;  /* 0x0001600000047ab9 */ /* 0x000fe40000000800 */
[----:B------:R-:W-:-:S07]  /*1080*/  IMAD.U32 R23, RZ, RZ, UR4 ;  /* 0x00000004ff177e24 */ /* 0x000fce000f8e00ff */
.L_x_12:
[----:B------:R-:W-:Y:S02]  /*1090*/  ULDC.64 UR4, c[0x0][0x5a0] ;  /* 0x0001680000047ab9 */ /* 0x000fe40000000a00 */
[----:B------:R-:W-:-:S04]  /*10a0*/  ISETP.NE.U32.AND P0, PT, RZ, UR4, PT ;  /* 0x00000004ff007c0c */ /* 0x000fc8000bf05070 */
[----:B------:R-:W-:-:S13]  /*10b0*/  ISETP.NE.AND.EX P0, PT, RZ, UR5, PT, P0 ;  /* 0x00000005ff007c0c */ /* 0x000fda000bf05300 */
[----:B------:R-:W-:Y:S05]  /*10c0*/  @!P0 BRA `(.L_x_14) ;  /* 0x00000000001c8947 */ /* 0x000fea0003800000 */
[----:B01----:R-:W0:Y:S02]  /*10d0*/  LDC.64 R4, c[0x0][0x5a0] ;  /* 0x00016800ff047b82 */ /* 0x003e240000000a00 */
[----:B0-----:R-:W2:Y:S02]  /*10e0*/  LDG.E.64 R4, desc[UR36][R4.64] ;  /* 0x0000002404047981 */ /* 0x001ea4000c1e1b00 */
[----:B--2---:R-:W-:-:S04]  /*10f0*/  ISETP.NE.U32.AND P0, PT, R4, RZ, PT ;  /* 0x000000ff0400720c */ /* 0x004fc80003f05070 */
[----:B------:R-:W-:-:S13]  /*1100*/  ISETP.NE.AND.EX P0, PT, R5, RZ, PT, P0 ;  /* 0x000000ff0500720c */ /* 0x000fda0003f05300 */
[----:B------:R-:W-:Y:S05]  /*1110*/  @!P0 BRA `(.L_x_14) ;  /* 0x0000000000088947 */ /* 0x000fea0003800000 */
[----:B------:R0:W5:Y:S01]  /*1120*/  LD.E R90, desc[UR36][R4.64] ;  /* 0x00000024045a7980 */ /* 0x000162000c101900 */
[----:B------:R-:W-:Y:S05]  /*1130*/  BRA `(.L_x_15) ;  /* 0x0000000000247947 */ /* 0x000fea0003800000 */
.L_x_14:
[----:B------:R-:W-:Y:S02]  /*1140*/  ULDC.64 UR4, c[0x0][0x590] ;  /* 0x0001640000047ab9 */ /* 0x000fe40000000a00 */
[----:B------:R-:W-:-:S04]  /*1150*/  ISETP.NE.U32.AND P0, PT, RZ, UR4, PT ;  /* 0x00000004ff007c0c */ /* 0x000fc8000bf05070 */
[----:B------:R-:W-:-:S13]  /*1160*/  ISETP.NE.AND.EX P0, PT, RZ, UR5, PT, P0 ;  /* 0x00000005ff007c0c */ /* 0x000fda000bf05300 */
[----:B------:R-:W-:Y:S05]  /*1170*/  @!P0 BRA `(.L_x_16) ;  /* 0x00000000000c8947 */ /* 0x000fea0003800000 */
[----:B------:R-:W2:Y:S02]  /*1180*/  LDC.64 R90, c[0x0][0x590] ;  /* 0x00016400ff5a7b82 */ /* 0x000ea40000000a00 */
[----:B--2---:R2:W5:Y:S01]  /*1190*/  LDG.E R90, desc[UR36][R90.64] ;  /* 0x000000245a5a7981 */ /* 0x004562000c1e1900 */
[----:B------:R-:W-:Y:S05]  /*11a0*/  BRA `(.L_x_15) ;  /* 0x0000000000087947 */ /* 0x000fea0003800000 */
.L_x_16:
[----:B------:R-:W-:Y:S02]  /*11b0*/  ULDC UR4, c[0x0][0x584] ;  /* 0x0001610000047ab9 */ /* 0x000fe40000000800 */
[----:B------:R-:W-:-:S07]  /*11c0*/  IMAD.U32 R90, RZ, RZ, UR4 ;  /* 0x00000004ff5a7e24 */ /* 0x000fce000f8e00ff */
.L_x_15:
[----:B------:R-:W-:-:S13]  /*11d0*/  LOP3.LUT P0, RZ, R3, 0xff, RZ, 0xc0, !PT ;  /* 0x000000ff03ff7812 */ /* 0x000fda000780c0ff */
[----:B------:R-:W-:Y:S05]  /*11e0*/  @!P0 EXIT ;  /* 0x000000000000894d */ /* 0x000fea0003800000 */
[----:B------:R-:W3:Y:S01]  /*11f0*/  LDC R93, c[0x0][0x658] ;  /* 0x00019600ff5d7b82 */ /* 0x000ee20000000800 */
[----:B------:R-:W-:Y:S01]  /*1200*/  LOP3.LUT R6, R6, 0x1, RZ, 0xc0, !PT ;  /* 0x0000000106067812 */ /* 0x000fe200078ec0ff */
[----:B------:R-:W-:Y:S01]  /*1210*/  ULDC.64 UR6, c[0x0][0x288] ;  /* 0x0000a20000067ab9 */ /* 0x000fe20000000a00 */
[----:B------:R-:W-:Y:S01]  /*1220*/  SHF.R.U32.HI R3, RZ, 0x2, R95 ;  /* 0x00000002ff037819 */ /* 0x000fe2000001165f */
[----:B------:R-:W-:Y:S01]  /*1230*/  UIADD3 UR4, UR7, 0x3f, URZ ;  /* 0x0000003f07047890 */ /* 0x000fe2000fffe03f */
[----:B------:R-:W-:Y:S01]  /*1240*/  SHF.R.U32.HI R0, RZ, 0x1, R0 ;  /* 0x00000001ff007819 */ /* 0x000fe20000011600 */
[----:B------:R-:W-:Y:S01]  /*1250*/  IMAD.SHL.U32 R88, R6, 0x40, RZ ;  /* 0x0000004006587824 */ /* 0x000fe200078e00ff */
[----:B------:R-:W-:Y:S01]  /*1260*/  LOP3.LUT R3, R3, 0x7, RZ, 0xc0, !PT ;  /* 0x0000000703037812 */ /* 0x000fe200078ec0ff */
[----:B01----:R-:W0:Y:S01]  /*1270*/  LDC.64 R4, c[0x0][0x5c8] ;  /* 0x00017200ff047b82 */ /* 0x003e220000000a00 */
[----:B------:R-:W-:Y:S01]  /*1280*/  USHF.R.S32.HI UR5, URZ, 0x1f, UR4 ;  /* 0x0000001f3f057899 */ /* 0x000fe20008011404 */
[----:B------:R-:W-:Y:S01]  /*1290*/  LOP3.LUT R0, R0, 0x30, RZ, 0xc0, !PT ;  /* 0x0000003000007812 */ /* 0x000fe200078ec0ff */
[----:B------:R-:W-:Y:S01]  /*12a0*/  IMAD.MOV.U32 R8, RZ, RZ, 0x1 ;  /* 0x00000001ff087424 */ /* 0x000fe200078e00ff */
[--C-:B------:R-:W-:Y:S01]  /*12b0*/  LOP3.LUT R88, R88, 0x40, R3.reuse, 0xe2, !PT ;  /* 0x0000004058587812 */ /* 0x100fe200078ee203 */
[----:B------:R-:W-:Y:S01]  /*12c0*/  ULEA.HI UR5, UR5, UR4, URZ, 0x6 ;  /* 0x0000000405057291 */ /* 0x000fe2000f8f303f */
[-C--:B------:R-:W-:Y:S01]  /*12d0*/  IADD3 R3, RZ, -R0.reuse, -R3 ;  /* 0x80000000ff037210 */ /* 0x080fe20007ffe803 */
[----:B------:R-:W-:Y:S01]  /*12e0*/  IMAD.U32 R7, RZ, RZ, UR6 ;  /* 0x00000006ff077e24 */ /* 0x000fe2000f8e00ff */
[----:B------:R-:W1:Y:S01]  /*12f0*/  LDC R97, c[0x0][0x600] ;  /* 0x00018000ff617b82 */ /* 0x000e620000000800 */
[----:B------:R-:W-:Y:S01]  /*1300*/  LOP3.LUT R88, R88, R0, RZ, 0xfc, !PT ;  /* 0x0000000058587212 */ /* 0x000fe200078efcff */
[----:B------:R-:W-:Y:S01]  /*1310*/  IMAD.MOV.U32 R0, RZ, RZ, -0x1 ;  /* 0xffffffffff007424 */ /* 0x000fe200078e00ff */
[----:B------:R-:W-:Y:S01]  /*1320*/  USHF.R.S32.HI UR43, URZ, 0x6, UR5 ;  /* 0x000000063f2b7899 */ /* 0x000fe20008011405 */
[C---:B------:R-:W-:Y:S01]  /*1330*/  LOP3.LUT R94, R95.reuse, 0x3, RZ, 0xc0, !PT ;  /* 0x000000035f5e7812 */ /* 0x040fe200078ec0ff */
[----:B------:R-:W-:Y:S01]  /*1340*/  IMAD R3, R6, -0x40, R3 ;  /* 0xffffffc006037824 */ /* 0x000fe200078e0203 */
[C---:B------:R-:W-:Y:S01]  /*1350*/  LOP3.LUT R96, R95.reuse, 0x80, RZ, 0xc0, !PT ;  /* 0x000000805f607812 */ /* 0x040fe200078ec0ff */
[----:B------:R-:W-:Y:S01]  /*1360*/  UISETP.LT.AND UP0, UPT, UR43, 0x1, UPT ;  /* 0x000000012b00788c */ /* 0x000fe2000bf01270 */
[-C--:B---3--:R-:W-:Y:S01]  /*1370*/  SHF.L.U32 R0, R0, R93.reuse, RZ ;  /* 0x0000005d00007219 */ /* 0x088fe200000006ff */
[----:B------:R-:W-:Y:S01]  /*1380*/  ULDC UR4, c[0x0][0x284] ;  /* 0x0000a10000047ab9 */ /* 0x000fe20000000800 */
[----:B------:R-:W-:Y:S01]  /*1390*/  IMAD R94, R94, -0x2, R7 ;  /* 0xfffffffe5e5e7824 */ /* 0x000fe200078e0207 */
[----:B------:R-:W-:Y:S01]  /*13a0*/  USEL UR44, UR43, 0x1, UP0 ;  /* 0x000000012b2c7887 */ /* 0x000fe20008000000 */
[----:B------:R-:W-:Y:S01]  /*13b0*/  SHF.L.U32 R93, R8, R93, RZ ;  /* 0x0000005d085d7219 */ /* 0x000fe200000006ff */
[----:B------:R-:W-:Y:S01]  /*13c0*/  IMAD.SHL.U32 R95, R95, 0x2, RZ ;  /* 0x000000025f5f7824 */ /* 0x000fe200078e00ff */
[----:B------:R-:W-:Y:S01]  /*13d0*/  LOP3.LUT R102, R18, 0x1, RZ, 0xfc, !PT ;  /* 0x0000000112667812 */ /* 0x000fe200078efcff */
[----:B------:R-:W-:Y:S01]  /*13e0*/  VIADD R99, R3, UR4 ;  /* 0x0000000403637c36 */ /* 0x000fe20008000000 */
[C---:B0-----:R-:W-:Y:S01]  /*13f0*/  SHF.L.U64.HI R92, R4.reuse, 0x3, R5 ;  /* 0x00000003045c7819 */ /* 0x041fe20000010205 */
[----:B--2---:R-:W-:Y:S01]  /*1400*/  IMAD.SHL.U32 R91, R4, 0x8, RZ ;  /* 0x00000008045b7824 */ /* 0x004fe200078e00ff */
[----:B------:R-:W-:Y:S01]  /*1410*/  SHF.R.U32.HI R96, RZ, 0x7, R96 ;  /* 0x00000007ff607819 */ /* 0x000fe20000011660 */
[----:B------:R-:W-:Y:S01]  /*1420*/  IMAD.MOV.U32 R89, RZ, RZ, RZ ;  /* 0x000000ffff597224 */ /* 0x000fe200078e00ff */
[----:B------:R-:W-:Y:S01]  /*1430*/  LOP3.LUT R98, RZ, R0, RZ, 0x33, !PT ;  /* 0x00000000ff627212 */ /* 0x000fe200078e33ff */
[----:B------:R-:W-:Y:S01]  /*1440*/  UIADD3 UR44, UR43, -UR44, URZ ;  /* 0x8000002c2b2c7290 */ /* 0x000fe2000fffe03f */
[----:B------:R-:W-:Y:S01]  /*1450*/  UMOV UR40, URZ ;  /* 0x0000003f00287c82 */ /* 0x000fe20008000000 */
[----:B-1----:R-:W-:Y:S01]  /*1460*/  VIADD R97, R97, 0xffffffff ;  /* 0xffffffff61617836 */ /* 0x002fe20000000000 */
[----:B------:R-:W-:-:S09]  /*1470*/  UMOV UR42, URZ ;  /* 0x0000003f002a7c82 */ /* 0x000fd20008000000 */
.L_x_162:
[----:B0-----:R-:W0:Y:S01]  /*1480*/  SHFL.IDX PT, R0, R96, RZ, 0x1f ;  /* 0x00001fff60007589 */ /* 0x001e2200000e0000 */
[----:B-1----:R-:W1:Y:S01]  /*1490*/  S2UR UR7, SR_CgaCtaId ;  /* 0x00000000000779c3 */ /* 0x002e620000008800 */
[----:B------:R-:W-:Y:S01]  /*14a0*/  UMOV UR6, 0x400 ;  /* 0x0000040000067882 */ /* 0x000fe20000000000 */
[----:B0-----:R-:W-:Y:S01]  /*14b0*/  R2UR UR4, R0 ;  /* 0x00000000000472ca */ /* 0x001fe200000e0000 */
[----:B-1----:R-:W-:-:S12]  /*14c0*/  ULEA UR6, UR7, UR6, 0x18 ;  /* 0x0000000607067291 */ /* 0x002fd8000f8ec03f */
[----:B------:R-:W-:-:S04]  /*14d0*/  ULEA.HI UR5, UR4, UR4, URZ, 0x1 ;  /* 0x0000000404057291 */ /* 0x000fc8000f8f083f */
[----:B------:R-:W-:-:S04]  /*14e0*/  ULOP3.LUT UR5, UR5, 0x7fffe, URZ, 0xc0, !UPT ;  /* 0x0007fffe05057892 */ /* 0x000fc8000f8ec03f */
[----:B------:R-:W-:-:S03]  /*14f0*/  UIADD3 UR5, UR4, -UR5, URZ ;  /* 0x8000000504057290 */ /* 0x000fc6000fffe03f */
[----:B------:R-:W-:Y:S01]  /*1500*/  ULDC UR4, c[0x0][0x28c] ;  /* 0x0000a30000047ab9 */ /* 0x000fe20000000800 */
[----:B------:R-:W-:Y:S01]  /*1510*/  ULEA UR5, UR5, UR6, 0xd ;  /* 0x0000000605057291 */ /* 0x000fe2000f8e683f */
[----:B------:R-:W-:-:S03]  /*1520*/  ISETP.LT.AND P0, PT, RZ, UR4, PT ;  /* 0x00000004ff007c0c */ /* 0x000fc6000bf01270 */
[----:B------:R-:W-:-:S04]  /*1530*/  UIADD3 UR5, UR5, 0x100, URZ ;  /* 0x0000010005057890 */ /* 0x000fc8000fffe03f */
[----:B------:R-:W-:-:S04]  /*1540*/  USHF.R.U32.HI UR5, URZ, 0x4, UR5 ;  /* 0x000000043f057899 */ /* 0x000fc80008011605 */
[----:B------:R-:W-:-:S04]  /*1550*/  ULOP3.LUT UR5, UR5, 0x3fff, URZ, 0xc0, !UPT ;  /* 0x00003fff05057892 */ /* 0x000fc8000f8ec03f */
[----:B------:R-:W-:Y:S01]  /*1560*/  ULOP3.LUT UR45, UR5, 0x10000, URZ, 0xfc, !UPT ;  /* 0x00010000052d7892 */ /* 0x000fe2000f8efc3f */
[----:B---345:R-:W-:Y:S11]  /*1570*/  @P0 BRA `(.L_x_17) ;  /* 0x0000000000400947 */ /* 0x038ff60003800000 */
[----:B------:R-:W-:Y:S01]  /*1580*/  MOV R0, 0x0 ;  /* 0x0000000000007802 */ /* 0x000fe20000000f00 */
[----:B------:R-:W-:Y:S01]  /*1590*/  ULDC.64 UR4, c[0x4][0x68] ;  /* 0x01001a0000047ab9 */ /* 0x000fe20000000a00 */
[----:B------:R-:W-:Y:S01]  /*15a0*/  ULDC.64 UR6, c[0x4][0x8] ;  /* 0x0100020000067ab9 */ /* 0x000fe20000000a00 */
[----:B------:R-:W-:Y:S01]  /*15b0*/  IMAD.U32 R4, RZ, RZ, UR4 ;  /* 0x00000004ff047e24 */ /* 0x000fe2000f8e00ff */
[----:B------:R0:W1:Y:S01]  /*15c0*/  LDC.64 R14, c[0x4][R0] ;  /* 0x01000000000e7b82 */ /* 0x0000620000000a00 */
[----:B------:R-:W-:Y:S01]  /*15d0*/  IMAD.U32 R5, RZ, RZ, UR5 ;  /* 0x00000005ff057e24 */ /* 0x000fe2000f8e00ff */
[----:B------:R-:W-:Y:S01]  /*15e0*/  ULDC.64 UR4, c[0x4][0x70] ;  /* 0x01001c0000047ab9 */ /* 0x000fe20000000a00 */
[----:B------:R-:W-:Y:S02]  /*15f0*/  IMAD.U32 R10, RZ, RZ, UR6 ;  /* 0x00000006ff0a7e24 */ /* 0x000fe4000f8e00ff */
[----:B------:R-:W-:Y:S02]  /*1600*/  IMAD.U32 R6, RZ, RZ, UR4 ;  /* 0x00000004ff067e24 */ /* 0x000fe4000f8e00ff */
[----:B------:R-:W-:-:S02]  /*1610*/  IMAD.U32 R7, RZ, RZ, UR5 ;  /* 0x00000005ff077e24 */ /* 0x000fc4000f8e00ff */
[----:B------:R-:W-:Y:S02]  /*1620*/  IMAD.U32 R11, RZ, RZ, UR7 ;  /* 0x00000007ff0b7e24 */ /* 0x000fe4000f8e00ff */
[----:B------:R-:W-:Y:S02]  /*1630*/  IMAD.MOV.U32 R8, RZ, RZ, 0x1e1 ;  /* 0x000001e1ff087424 */ /* 0x000fe400078e00ff */
[----:B------:R-:W-:Y:S02]  /*1640*/  IMAD.MOV.U32 R12, RZ, RZ, 0x1 ;  /* 0x00000001ff0c7424 */ /* 0x000fe400078e00ff */
[----:B0-----:R-:W-:-:S07]  /*1650*/  IMAD.MOV.U32 R13, RZ, RZ, RZ ;  /* 0x000000ffff0d7224 */ /* 0x001fce00078e00ff */
[----:B------:R-:W-:-:S07]  /*1660*/  LEPC R20, `(.L_x_17) ;  /* 0x000000001014794e */ /* 0x000fce0000000000 */
[----:B-1---5:R-:W-:Y:S05]  /*1670*/  CALL.ABS.NOINC R14 ;  /* 0x000000000e007343 */ /* 0x022fea0003c00000 */
.L_x_17:
[----:B------:R-:W-:-:S13]  /*1680*/  ISETP.NE.AND P0, PT, R102, 0x3, PT ;  /* 0x000000036600780c */ /* 0x000fda0003f05270 */
[----:B------:R-:W-:Y:S05]  /*1690*/  @!P0 BRA `(.L_x_18) ;  /* 0x0000000000048947 */ /* 0x000fea0003800000 */
[----:B------:R-:W-:Y:S01]  /*16a0*/  BPT.TRAP 0x1 ;  /* 0x000000040000795c */ /* 0x000fe20000300000 */
.L_x_18:
[----:B------:R-:W0:Y:S01]  /*16b0*/  S2UR UR5, SR_CgaCtaId ;  /* 0x00000000000579c3 */ /* 0x000e220000008800 */
[----:B------:R-:W-:Y:S01]  /*16c0*/  UMOV UR4, 0x400 ;  /* 0x0000040000047882 */ /* 0x000fe20000000000 */
[----:B------:R-:W-:Y:S02]  /*16d0*/  IMAD.U32 R0, RZ, RZ, UR40 ;  /* 0x00000028ff007e24 */ /* 0x000fe4000f8e00ff */
[----:B------:R-:W-:-:S03]  /*16e0*/  IMAD.U32 R3, RZ, RZ, UR42 ;  /* 0x0000002aff037e24 */ /* 0x000fc6000f8e00ff */
[----:B------:R-:W-:Y:S01]  /*16f0*/  SHF.L.U32 R0, R0, 0x1f, RZ ;  /* 0x0000001f00007819 */ /* 0x000fe200000006ff */
[----:B0-----:R-:W-:-:S06]  /*1700*/  ULEA UR4, UR5, UR4, 0x18 ;  /* 0x0000000405047291 */ /* 0x001fcc000f8ec03f */
[----:B------:R-:W-:-:S04]  /*1710*/  IMAD.U32 R6, RZ, RZ, UR4 ;  /* 0x00000004ff067e24 */ /* 0x000fc8000f8e00ff */
[----:B------:R-:W-:-:S04]  /*1720*/  IMAD R3, R3, 0x8, R6 ;  /* 0x0000000803037824 */ /* 0x000fc800078e0206 */
[----:B------:R0:W1:Y:S01]  /*1730*/  SYNCS.PHASECHK.TRANS64.TRYWAIT P1, [R3+URZ], R0 ;  /* 0x00000000030075a7 */ /* 0x000062000802017f */
[----:B------:R-:W-:Y:S05]  /*1740*/  @!P0 BRA `(.L_x_19) ;  /* 0x0000000000048947 */ /* 0x000fea0003800000 */
[----:B------:R-:W-:Y:S01]  /*1750*/  BPT.TRAP 0x1 ;  /* 0x000000040000795c */ /* 0x000fe20000300000 */
.L_x_19:
[----:B------:R-:W-:-:S05]  /*1760*/  IMAD.U32 R4, RZ, RZ, UR44 ;  /* 0x0000002cff047e24 */ /* 0x000fca000f8e00ff */
[----:B------:R-:W-:Y:S01]  /*1770*/  ISETP.GE.AND P2, PT, R4, 0x1, PT ;  /* 0x000000010400780c */ /* 0x000fe20003f46270 */
[----:B-1----:R-:W-:-:S12]  /*1780*/  @P1 BRA `(.L_x_20) ;  /* 0x0000000000081947 */ /* 0x002fd80003800000 */
[----:B------:R-:W1:Y:S02]  /*1790*/  SYNCS.PHASECHK.TRANS64.TRYWAIT P1, [R3+URZ], R0 ;  /* 0x00000000030075a7 */ /* 0x000e64000802017f */
[----:B-1----:R-:W-:Y:S05]  /*17a0*/  @!P1 BRA `(.L_x_21) ;  /* 0x0000006800749947 */ /* 0x002fea0003800000 */
.L_x_20:
[----:B------:R-:W-:Y:S05]  /*17b0*/  WARPSYNC.ALL ;  /* 0x0000000000007948 */ /* 0x000fea0003800000 */
[----:B------:R-:W-:Y:S01]  /*17c0*/  R2UR UR4, R6 ;  /* 0x00000000060472ca */ /* 0x000fe200000e0000 */
[----:B------:R-:W-:Y:S01]  /*17d0*/  ULEA UR5, UR42, UR45, 0xb ;  /* 0x0000002d2a057291 */ /* 0x000fe2000f8e583f */
[----:B------:R-:W-:Y:S01]  /*17e0*/  WARPGROUP.ARRIVE ;  /* 0x00000000000079c5 */ /* 0x000fe20000000000 */
[----:B------:R-:W-:Y:S01]  /*17f0*/  UMOV UR9, 0x40000040 ;  /* 0x4000004000097882 */ /* 0x000fe20000000000 */
[----:B------:R-:W-:-:S04]  /*1800*/  UMOV UR11, 0x40000040 ;  /* 0x40000040000b7882 */ /* 0x000fc80000000000 */
[----:B------:R-:W-:-:S05]  /*1810*/  UMOV UR8, UR5 ;  /* 0x0000000500087c82 */ /* 0x000fca0008000000 */
[----:B------:R-:W-:-:S04]  /*1820*/  UIADD3 UR4, UR4, 0x20100, URZ ;  /* 0x0002010004047890 */ /* 0x000fc8000fffe03f */
[----:B------:R-:W-:-:S04]  /*1830*/  USHF.R.U32.HI UR4, URZ, 0x4, UR4 ;  /* 0x000000043f047899 */ /* 0x000fc80008011604 */
[----:B------:R-:W-:-:S04]  /*1840*/  ULOP3.LUT UR4, UR4, 0x3fff, URZ, 0xc0, !UPT ;  /* 0x00003fff04047892 */ /* 0x000fc8000f8ec03f */
[----:B------:R-:W-:-:S04]  /*1850*/  ULOP3.LUT UR4, UR4, 0x10000, URZ, 0xfc, !UPT ;  /* 0x0001000004047892 */ /* 0x000fc8000f8efc3f */
[----:B------:R-:W-:-:S07]  /*1860*/  ULEA UR6, UR42, UR4, 0xb ;  /* 0x000000042a067291 */ /* 0x000fce000f8e583f */
[----:B------:R-:W-:Y:S02]  /*1870*/  UMOV UR10, UR6 ;  /* 0x00000006000a7c82 */ /* 0x000fe40008000000 */
[----:B------:R-:W-:Y:S01]  /*1880*/  HGMMA.64x128x8.F32.TF32 R24, gdesc[UR8], RZ, !UPT, gsb0 ;  /* 0x05e00000081879f0 */ /* 0x000fe2000c0028ff */
[----:B------:R-:W-:Y:S02]  /*1890*/  UIADD3 UR8, UR5, 0x2, URZ ;  /* 0x0000000205087890 */ /* 0x000fe4000fffe03f */
[----:B------:R-:W-:Y:S01]  /*18a0*/  UIADD3 UR10, UR6, 0x2, URZ ;  /* 0x00000002060a7890 */ /* 0x000fe2000fffe03f */
[----:B------:R-:W-:Y:S01]  /*18b0*/  UMOV UR9, 0x40000040 ;  /* 0x4000004000097882 */ /* 0x000fe20000000000 */
[----:B------:R-:W-:Y:S01]  /*18c0*/  UMOV UR11, 0x40000040 ;  /* 0x40000040000b7882 */ /* 0x000fe20000000000 */
[----:B------:R-:W-:Y:S02]  /*18d0*/  WARPGROUP.DEPBAR.LE gsb0, 0x0 ;  /* 0x00008000000079c5 */ /* 0x000fe40000010000 */
[----:B------:R-:W-:-:S06]  /*18e0*/  WARPGROUP.ARRIVE ;  /* 0x00000000000079c5 */ /* 0x000fcc0000000000 */
[----:B------:R-:W-:Y:S01]  /*18f0*/  HGMMA.64x128x8.F32.TF32 R24, gdesc[UR8], R24, gsb0 ;  /* 0x05e00000081879f0 */ /* 0x000fe20008002818 */
        /* <DEDUP_REMOVED lines=41> */
[----:B------:R-:W-:Y:S03]  /*1b90*/  HGMMA.64x128x8.F32.TF32 R24, gdesc[UR8], R24, gsb0 ;  /* 0x05e00000081879f0 */ /* 0x000fe60008002818 */
[----:B------:R-:W-:Y:S02]  /*1ba0*/  WARPGROUP.DEPBAR.LE gsb0, 0x0 ;  /* 0x00008000000079c5 */ /* 0x000fe40000010000 */
[----:B------:R-:W-:Y:S05]  /*1bb0*/  @!P2 BRA `(.L_x_22) ;  /* 0x000000040098a947 */ /* 0x000fea0003800000 */
[----:B------:R-:W-:Y:S01]  /*1bc0*/  UIADD3 UR5, UR42, 0x1, URZ ;  /* 0x000000012a057890 */ /* 0x000fe2000fffe03f */
[----:B01----:R-:W-:Y:S02]  /*1bd0*/  IMAD.U32 R0, RZ, RZ, UR44 ;  /* 0x0000002cff007e24 */ /* 0x003fe4000f8e00ff */
[----:B------:R-:W-:Y:S01]  /*1be0*/  IMAD.U32 R3, RZ, RZ, UR42 ;  /* 0x0000002aff037e24 */ /* 0x000fe2000f8e00ff */
[----:B------:R-:W-:-:S04]  /*1bf0*/  UISETP.NE.AND UP0, UPT, UR5, 0x4, UPT ;  /* 0x000000040500788c */ /* 0x000fc8000bf05270 */
[----:B------:R-:W-:Y:S02]  /*1c00*/  USEL UR6, URZ, 0x1, UP0 ;  /* 0x000000013f067887 */ /* 0x000fe40008000000 */
[----:B------:R-:W-:Y:S02]  /*1c10*/  USEL UR5, UR5, URZ, UP0 ;  /* 0x0000003f05057287 */ /* 0x000fe40008000000 */
[----:B------:R-:W-:-:S06]  /*1c20*/  ULOP3.LUT UR6, UR40, UR6, URZ, 0x3c, !UPT ;  /* 0x0000000628067292 */ /* 0x000fcc000f8e3c3f */
[----:B------:R-:W-:-:S07]  /*1c30*/  IMAD.U32 R7, RZ, RZ, UR6 ;  /* 0x00000006ff077e24 */ /* 0x000fce000f8e00ff */
.L_x_29:
[----:B------:R-:W-:Y:S05]  /*1c40*/  @!P0 BRA `(.L_x_23) ;  /* 0x0000000000048947 */ /* 0x000fea0003800000 */
[----:B------:R-:W-:Y:S01]  /*1c50*/  BPT.TRAP 0x1 ;  /* 0x000000040000795c */ /* 0x000fe20000300000 */
.L_x_23:
[----:B------:R-:W0:Y:S01]  /*1c60*/  S2UR UR7, SR_CgaCtaId ;  /* 0x00000000000779c3 */ /* 0x000e220000008800 */
[----:B------:R-:W-:Y:S01]  /*1c70*/  UMOV UR6, 0x400 ;  /* 0x0000040000067882 */ /* 0x000fe20000000000 */
[----:B------:R-:W-:Y:S01]  /*1c80*/  IMAD.U32 R5, RZ, RZ, UR5 ;  /* 0x00000005ff057e24 */ /* 0x000fe2000f8e00ff */
[----:B------:R-:W-:Y:S01]  /*1c90*/  SHF.L.U32 R4, R7, 0x1f, RZ ;  /* 0x0000001f07047819 */ /* 0x000fe200000006ff */
[----:B0-----:R-:W-:-:S06]  /*1ca0*/  ULEA UR6, UR7, UR6, 0x18 ;  /* 0x0000000607067291 */ /* 0x001fcc000f8ec03f */
[----:B------:R-:W-:-:S04]  /*1cb0*/  IMAD.U32 R6, RZ, RZ, UR6 ;  /* 0x00000006ff067e24 */ /* 0x000fc8000f8e00ff */
[----:B------:R-:W-:-:S04]  /*1cc0*/  IMAD R5, R5, 0x8, R6 ;  /* 0x0000000805057824 */ /* 0x000fc800078e0206 */
[----:B------:R0:W1:Y:S01]  /*1cd0*/  SYNCS.PHASECHK.TRANS64.TRYWAIT P1, [R5+URZ], R4 ;  /* 0x00000004050075a7 */ /* 0x000062000802017f */
[----:B------:R-:W-:Y:S05]  /*1ce0*/  @!P0 BRA `(.L_x_24) ;  /* 0x0000000000048947 */ /* 0x000fea0003800000 */
[----:B------:R-:W-:Y:S01]  /*1cf0*/  BPT.TRAP 0x1 ;  /* 0x000000040000795c */ /* 0x000fe20000300000 */
.L_x_24:
[----:B-1----:R-:W-:Y:S05]  /*1d00*/  @P1 BRA `(.L_x_25) ;  /* 0x0000000000081947 */ /* 0x002fea0003800000 */
[----:B------:R-:W1:Y:S02]  /*1d10*/  SYNCS.PHASECHK.TRANS64.TRYWAIT P1, [R5+URZ], R4 ;  /* 0x00000004050075a7 */ /* 0x000e64000802017f */
[----:B-1----:R-:W-:Y:S05]  /*1d20*/  @!P1 BRA `(.L_x_26) ;  /* 0x0000006400289947 */ /* 0x002fea0003800000 */
.L_x_25:
[----:B------:R-:W-:Y:S01]  /*1d30*/  ULEA UR6, UR5, UR45, 0xb ;  /* 0x0000002d05067291 */ /* 0x000fe2000f8e583f */
[----:B------:R-:W-:Y:S01]  /*1d40*/  WARPGROUP.ARRIVE ;  /* 0x00000000000079c5 */ /* 0x000fe20000000000 */
[----:B------:R-:W-:Y:S01]  /*1d50*/  ULEA UR7, UR5, UR4, 0xb ;  /* 0x0000000405077291 */ /* 0x000fe2000f8e583f */
[----:B------:R-:W-:Y:S01]  /*1d60*/  UMOV UR9, 0x40000040 ;  /* 0x4000004000097882 */ /* 0x000fe20000000000 */
[----:B------:R-:W-:-:S03]  /*1d70*/  UMOV UR11, 0x40000040 ;  /* 0x40000040000b7882 */ /* 0x000fc60000000000 */
[----:B------:R-:W-:Y:S02]  /*1d80*/  UMOV UR8, UR6 ;  /* 0x0000000600087c82 */ /* 0x000fe40008000000 */
[----:B------:R-:W-:Y:S02]  /*1d90*/  UMOV UR10, UR7 ;  /* 0x00000007000a7c82 */ /* 0x000fe40008000000 */
[----:B------:R-:W-:Y:S01]  /*1da0*/  HGMMA.64x128x8.F32.TF32 R24, gdesc[UR8], R24, gsb0 ;  /* 0x05e00000081879f0 */ /* 0x000fe20008002818 */
[----:B------:R-:W-:Y:S02]  /*1db0*/  UIADD3 UR8, UR6, 0x2, URZ ;  /* 0x0000000206087890 */ /* 0x000fe4000fffe03f */
[----:B------:R-:W-:Y:S01]  /*1dc0*/  UIADD3 UR10, UR7, 0x2, URZ ;  /* 0x00000002070a7890 */ /* 0x000fe2000fffe03f */
[----:B------:R-:W-:Y:S01]  /*1dd0*/  UMOV UR9, 0x40000040 ;  /* 0x4000004000097882 */ /* 0x000fe20000000000 */
[----:B------:R-:W-:Y:S01]  /*1de0*/  UMOV UR11, 0x40000040 ;  /* 0x40000040000b7882 */ /* 0x000fe20000000000 */
[----:B------:R-:W-:-:S02]  /*1df0*/  WARPGROUP.DEPBAR.LE gsb0, 0x0 ;  /* 0x00008000000079c5 */ /* 0x000fc40000010000 */
        /* <DEDUP_REMOVED lines=46> */
[----:B------:R-:W-:Y:S01]  /*20e0*/  BPT.TRAP 0x1 ;  /* 0x000000040000795c */ /* 0x000fe20000300000 */
.L_x_27:
[----:B------:R-:W-:-:S13]  /*20f0*/  ISETP.NE.AND P1, PT, R22, RZ, PT ;  /* 0x000000ff1600720c */ /* 0x000fda0003f25270 */
[----:B01----:R-:W-:-:S04]  /*2100*/  @P1 IMAD R4, R3, 0x8, R6 ;  /* 0x0000000803041824 */ /* 0x003fc800078e0206 */
[----:B------:R-:W-:-:S05]  /*2110*/  @P1 VIADD R4, R4, 0x20 ;  /* 0x0000002004041836 */ /* 0x000fca0000000000 */
[----:B------:R-:W-:-:S04]  /*2120*/  @P1 PRMT R4, R19, 0x654, R4 ;  /* 0x0000065413041816 */ /* 0x000fc80000000004 */
[----:B------:R0:W-:Y:S01]  /*2130*/  @P1 SYNCS.ARRIVE.TRANS64.RED.A1T0 RZ, [R4+URZ], RZ ;  /* 0x000000ff04ff19a7 */ /* 0x0001e2000810043f */
[----:B------:R-:W-:-:S13]  /*2140*/  ISETP.GT.U32.AND P1, PT, R18, 0x1, PT ;  /* 0x000000011200780c */ /* 0x000fda0003f24070 */
[----:B0-----:R-:W-:Y:S05]  /*2150*/  @P1 BRA `(.L_x_28) ;  /* 0x0000000000041947 */ /* 0x001fea0003800000 */
[----:B------:R-:W-:Y:S01]  /*2160*/  BPT.TRAP 0x1 ;  /* 0x000000040000795c */ /* 0x000fe20000300000 */
.L_x_28:
[----:B------:R-:W-:Y:S01]  /*2170*/  UIADD3 UR5, UR5, 0x1, URZ ;  /* 0x0000000105057890 */ /* 0x000fe2000fffe03f */
[C---:B------:R-:W-:Y:S01]  /*2180*/  ISETP.GT.AND P2, PT, R0.reuse, 0x1, PT ;  /* 0x000000010000780c */ /* 0x040fe20003f44270 */
[----:B------:R-:W-:Y:S02]  /*2190*/  VIADD R3, R3, 0x1 ;  /* 0x0000000103037836 */ /* 0x000fe40000000000 */
[----:B------:R-:W-:Y:S01]  /*21a0*/  UISETP.NE.AND UP0, UPT, UR5, 0x4, UPT ;  /* 0x000000040500788c */ /* 0x000fe2000bf05270 */
[----:B------:R-:W-:Y:S02]  /*21b0*/  VIADD R0, R0, 0xffffffff ;  /* 0xffffffff00007836 */ /* 0x000fe40000000000 */
[C---:B------:R-:W-:Y:S01]  /*21c0*/  ISETP.NE.AND P1, PT, R3.reuse, 0x4, PT ;  /* 0x000000040300780c */ /* 0x040fe20003f25270 */
[----:B------:R-:W-:Y:S02]  /*21d0*/  USEL UR6, URZ, 0x1, UP0 ;  /* 0x000000013f067887 */ /* 0x000fe40008000000 */
[----:B------:R-:W-:Y:S01]  /*21e0*/  USEL UR5, UR5, URZ, UP0 ;  /* 0x0000003f05057287 */ /* 0x000fe20008000000 */
[----:B------:R-:W-:-:S03]  /*21f0*/  SEL R3, R3, RZ, P1 ;  /* 0x000000ff03037207 */ /* 0x000fc60000800000 */
[----:B------:R-:W-:Y:S01]  /*2200*/  LOP3.LUT R7, R7, UR6, RZ, 0x3c, !PT ;  /* 0x0000000607077c12 */ /* 0x000fe2000f8e3cff */
[----:B------:R-:W-:Y:S07]  /*2210*/  @P2 BRA `(.L_x_29) ;  /* 0xfffffff800882947 */ /* 0x000fee000383ffff */
.L_x_22:
[----:B01----:R-:W0:Y:S02]  /*2220*/  LDC R0, c[0x0][0x28c] ;  /* 0x0000a300ff007b82 */ /* 0x003e240000000800 */
[----:B0-----:R-:W-:-:S13]  /*2230*/  ISETP.GE.AND P1, PT, R0, 0x1, PT ;  /* 0x000000010000780c */ /* 0x001fda0003f26270 */
[----:B------:R-:W-:Y:S05]  /*2240*/  @!P1 BRA `(.L_x_30) ;  /* 0x0000000000389947 */ /* 0x000fea0003800000 */
[----:B------:R-:W-:Y:S05]  /*2250*/  @!P0 BRA `(.L_x_31) ;  /* 0x0000000000048947 */ /* 0x000fea0003800000 */
[----:B------:R-:W-:Y:S01]  /*2260*/  BPT.TRAP 0x1 ;  /* 0x000000040000795c */ /* 0x000fe20000300000 */
.L_x_31:
[----:B------:R-:W-:-:S13]  /*2270*/  ISETP.NE.AND P0, PT, R22, RZ, PT ;  /* 0x000000ff1600720c */ /* 0x000fda0003f05270 */
[----:B------:R-:W-:-:S05]  /*2280*/  VOTEU.ANY UP0, P0 ;  /* 0x00000000003f7886 */ /* 0x000fca0000000100 */
[----:B------:R-:W-:-:S06]  /*2290*/  @UP0 UIADD3 UR4, UR44, UR42, URZ ;  /* 0x0000002a2c040290 */ /* 0x000fcc000fffe03f */
[----:B------:R-:W-:-:S04]  /*22a0*/  IMAD.U32 R0, RZ, RZ, UR4 ;  /* 0x00000004ff007e24 */ /* 0x000fc8000f8e00ff */
[----:B------:R-:W-:-:S05]  /*22b0*/  @P0 IMAD.SHL.U32 R0, R0, 0x8, RZ ;  /* 0x0000000800000824 */ /* 0x000fca00078e00ff */
[----:B------:R-:W-:-:S04]  /*22c0*/  @P0 LOP3.LUT R0, R0, 0x18, RZ, 0xc0, !PT ;  /* 0x0000001800000812 */ /* 0x000fc800078ec0ff */
[----:B------:R-:W-:-:S04]  /*22d0*/  @P0 IADD3 R0, R6, 0x20, R0 ;  /* 0x0000002006000810 */ /* 0x000fc80007ffe000 */
[----:B------:R-:W-:-:S04]  /*22e0*/  @P0 PRMT R0, R19, 0x654, R0 ;  /* 0x0000065413000816 */ /* 0x000fc80000000000 */
[----:B------:R0:W-:Y:S01]  /*22f0*/  @P0 SYNCS.ARRIVE.TRANS64.RED.A1T0 RZ, [R0+URZ], RZ ;  /* 0x000000ff00ff09a7 */ /* 0x0001e2000810043f */
[----:B------:R-:W-:-:S13]  /*2300*/  ISETP.GT.U32.AND P0, PT, R18, 0x1, PT ;  /* 0x000000011200780c */ /* 0x000fda0003f04070 */
[----:B0-----:R-:W-:Y:S05]  /*2310*/  @P0 BRA `(.L_x_30) ;  /* 0x0000000000040947 */ /* 0x001fea0003800000 */
[----:B------:R-:W-:Y:S01]  /*2320*/  BPT.TRAP 0x1 ;  /* 0x000000040000795c */ /* 0x000fe20000300000 */
.L_x_30:
[----:B------:R-:W-:Y:S01]  /*2330*/  IMAD.SHL.U32 R100, R100, 0x80, RZ ;  /* 0x0000008064647824 */ /* 0x000fe200078e00ff */
[----:B------:R-:W-:Y:S01]  /*2340*/  ULDC UR6, c[0x0][0x288] ;  /* 0x0000a20000067ab9 */ /* 0x000fe20000000800 */
[----:B------:R-:W-:Y:S01]  /*2350*/  SHF.R.S32.HI R11, RZ, 0x1f, R101 ;  /* 0x0000001fff0b7819 */ /* 0x000fe20000011465 */
[C---:B------:R-:W-:Y:S01]  /*2360*/  IMAD.SHL.U32 R6, R103.reuse, 0x80, RZ ;  /* 0x0000008067067824 */ /* 0x040fe200078e00ff */
[----:B------:R-:W-:Y:S01]  /*2370*/  ULDC.64 UR4, c[0x0][0x5d0] ;  /* 0x0001740000047ab9 */ /* 0x000fe20000000a00 */
[C---:B------:R-:W-:Y:S01]  /*2380*/  LOP3.LUT R8, R100.reuse, 0x6, R95, 0xf8, !PT ;  /* 0x0000000664087812 */ /* 0x040fe200078ef85f */
[----:B------:R-:W-:Y:S01]  /*2390*/  IMAD.WIDE R104, R103, 0x80, R88 ;  /* 0x0000008067687825 */ /* 0x000fe200078e0258 */
[----:B------:R-:W-:Y:S01]  /*23a0*/  ISETP.GE.AND P0, PT, R100, UR6, PT ;  /* 0x0000000664007c0c */ /* 0x000fe2000bf06270 */
[----:B------:R-:W-:Y:S01]  /*23b0*/  ULDC UR6, c[0x0][0x284] ;  /* 0x0000a10000067ab9 */ /* 0x000fe20000000800 */
[----:B------:R-:W-:Y:S01]  /*23c0*/  SHF.R.S32.HI R9, RZ, 0x1f, R8 ;  /* 0x0000001fff097819 */ /* 0x000fe20000011408 */
[----:B------:R-:W-:Y:S01]  /*23d0*/  IMAD R0, R11, UR4, RZ ;  /* 0x000000040b007c24 */ /* 0x000fe2000f8e02ff */
[----:B------:R-:W-:-:S03]  /*23e0*/  ISETP.GE.OR P0, PT, R6, UR6, P0 ;  /* 0x0000000606007c0c */ /* 0x000fc60008706670 */
[C---:B------:R-:W-:Y:S02]  /*23f0*/  IMAD R3, R101.reuse, UR5, R0 ;  /* 0x0000000565037c24 */ /* 0x040fe4000f8e0200 */
[----:B------:R-:W-:Y:S01]  /*2400*/  IMAD.WIDE.U32 R4, R101, UR4, R8 ;  /* 0x0000000465047c25 */ /* 0x000fe2000f8e0008 */
[----:B------:R-:W-:-:S03]  /*2410*/  ULDC.64 UR4, c[0x0][0x5c8] ;  /* 0x0001720000047ab9 */ /* 0x000fc60000000a00 */
[----:B------:R-:W-:Y:S02]  /*2420*/  IMAD R7, R105, UR4, RZ ;  /* 0x0000000469077c24 */ /* 0x000fe4000f8e02ff */
[----:B------:R-:W-:Y:S02]  /*2430*/  IMAD.IADD R5, R5, 0x1, R3 ;  /* 0x0000000105057824 */ /* 0x000fe400078e0203 */
[C---:B------:R-:W-:Y:S02]  /*2440*/  IMAD R7, R104.reuse, UR5, R7 ;  /* 0x0000000568077c24 */ /* 0x040fe4000f8e0207 */
[----:B------:R-:W-:-:S04]  /*2450*/  IMAD.WIDE.U32 R106, R104, UR4, R4 ;  /* 0x00000004686a7c25 */ /* 0x000fc8000f8e0004 */
[----:B------:R-:W-:Y:S01]  /*2460*/  IMAD.MOV.U32 R0, RZ, RZ, -0x1 ;  /* 0xffffffffff007424 */ /* 0x000fe200078e00ff */
[----:B------:R-:W-:Y:S06]  /*2470*/  @P0 BRA `(.L_x_32) ;  /* 0x0000004000100947 */ /* 0x000fec0003800000 */
[----:B-----5:R-:W-:Y:S01]  /*2480*/  FSETP.NEU.AND P1, PT, R90, RZ, PT ;  /* 0x000000ff5a00720b */ /* 0x020fe20003f2d000 */
[----:B------:R-:W-:Y:S01]  /*2490*/  IMAD.IADD R4, R94, 0x1, -R100 ;  /* 0x000000015e047824 */ /* 0x000fe200078e0a64 */
[----:B------:R-:W-:Y:S01]  /*24a0*/  BSSY B0, `(.L_x_32) ;  /* 0x0000401000007945 */ /* 0x000fe20003800000 */
[----:B------:R-:W-:Y:S02]  /*24b0*/  IMAD.IADD R3, R99, 0x1, -R6 ;  /* 0x0000000163037824 */ /* 0x000fe400078e0a06 */
[----:B------:R-:W-:Y:S01]  /*24c0*/  IMAD.IADD R117, R107, 0x1, R7 ;  /* 0x000000016b757824 */ /* 0x000fe200078e0207 */
[----:B------:R-:W-:-:S04]  /*24d0*/  ISETP.GT.AND P0, PT, R4, RZ, PT ;  /* 0x000000ff0400720c */ /* 0x000fc80003f04270 */
[----:B------:R-:W-:-:S03]  /*24e0*/  ISETP.GT.AND P2, PT, R3, RZ, P0 ;  /* 0x000000ff0300720c */ /* 0x000fc60000744270 */
[----:B------:R-:W-:Y:S10]  /*24f0*/  @!P1 BRA `(.L_x_33) ;  /* 0x0000002c001c9947 */ /* 0x000ff40003800000 */
[----:B------:R-:W0:Y:S01]  /*2500*/  LDC.64 R110, c[0x0][0x5b8] ;  /* 0x00016e00ff6e7b82 */ /* 0x000e220000000a00 */
[----:B------:R-:W-:-:S07]  /*2510*/  ULDC.64 UR4, c[0x0][0x5c0] ;  /* 0x0001700000047ab9 */ /* 0x000fce0000000a00 */
[----:B------:R-:W1:Y:S08]  /*2520*/  LDC.64 R112, c[0x0][0x5b0] ;  /* 0x00016c00ff707b82 */ /* 0x000e700000000a00 */
[----:B------:R-:W2:Y:S01]  /*2530*/  LDC.64 R114, c[0x0][0x5a8] ;  /* 0x00016a00ff727b82 */ /* 0x000ea20000000a00 */
[-C--:B0-----:R-:W-:Y:S02]  /*2540*/  IMAD R6, R11, R110.reuse, RZ ;  /* 0x0000006e0b067224 */ /* 0x081fe400078e02ff */
[----:B------:R-:W-:-:S04]  /*2550*/  IMAD.WIDE.U32 R108, R101, R110, R8 ;  /* 0x0000006e656c7225 */ /* 0x000fc800078e0008 */
[----:B------:R-:W-:Y:S02]  /*2560*/  IMAD R103, R101, R111, R6 ;  /* 0x0000006f65677224 */ /* 0x000fe400078e0206 */
[-C--:B-1----:R-:W-:Y:S02]  /*2570*/  IMAD R5, R105, R112.reuse, RZ ;  /* 0x0000007069057224 */ /* 0x082fe400078e02ff */
[----:B------:R-:W-:Y:S02]  /*2580*/  IMAD.IADD R13, R109, 0x1, R103 ;  /* 0x000000016d0d7824 */ /* 0x000fe400078e0267 */
[----:B------:R-:W-:Y:S02]  /*2590*/  IMAD.MOV.U32 R12, RZ, RZ, R108 ;  /* 0x000000ffff0c7224 */ /* 0x000fe400078e006c */
[C---:B------:R-:W-:Y:S02]  /*25a0*/  IMAD R105, R104.reuse, R113, R5 ;  /* 0x0000007168697224 */ /* 0x040fe400078e0205 */
[----:B------:R-:W-:-:S04]  /*25b0*/  IMAD.WIDE.U32 R6, R104, R112, R12 ;  /* 0x0000007068067225 */ /* 0x000fc800078e000c */
[----:B------:R-:W-:Y:S01]  /*25c0*/  IMAD.IADD R5, R7, 0x1, R105 ;  /* 0x0000000107057824 */ /* 0x000fe200078e0269 */
[----:B--2---:R-:W-:-:S04]  /*25d0*/  LEA R14, P1, R6, R114, 0x2 ;  /* 0x00000072060e7211 */ /* 0x004fc800078210ff */
[----:B------:R-:W-:-:S05]  /*25e0*/  LEA.HI.X R15, R6, R115, R5, 0x2, P1 ;  /* 0x00000073060f7211 */ /* 0x000fca00008f1405 */
[----:B------:R0:W2:Y:S01]  /*25f0*/  @P2 LDG.E.LTC128B R5, desc[UR36][R14.64] ;  /* 0x000000240e052981 */ /* 0x0000a2000c1e1920 */
[----:B------:R-:W-:Y:S01]  /*2600*/  LEA R10, P3, R106, UR4, 0x2 ;  /* 0x000000046a0a7c11 */ /* 0x000fe2000f8610ff */
[----:B------:R-:W-:Y:S01]  /*2610*/  IMAD.WIDE.U32 R6, R104, R112, R8 ;  /* 0x0000007068067225 */ /* 0x000fe200078e0008 */
[----:B------:R-:W-:Y:S01]  /*2620*/  ISETP.GT.AND P1, PT, R4, 0x1, PT ;  /* 0x000000010400780c */ /* 0x000fe20003f24270 */
[----:B------:R-:W-:Y:S02]  /*2630*/  BSSY B1, `(.L_x_34) ;  /* 0x0000012000017945 */ /* 0x000fe40003800000 */
[----:B------:R-:W-:Y:S02]  /*2640*/  IMAD.IADD R7, R105, 0x1, R7 ;  /* 0x0000000169077824 */ /* 0x000fe400078e0207 */
[----:B------:R-:W-:Y:S01]  /*2650*/  IMAD.WIDE.U32 R20, R101, R110, R6 ;  /* 0x0000006e65147225 */ /* 0x000fe200078e0006 */
[----:B0-----:R-:W-:-:S03]  /*2660*/  SHF.L.U64.HI R15, R112, 0x3, R113 ;  /* 0x00000003700f7819 */ /* 0x001fc60000010271 */
[----:B------:R-:W-:Y:S01]  /*2670*/  IMAD.IADD R7, R103, 0x1, R21 ;  /* 0x0000000167077824 */ /* 0x000fe200078e0215 */
[----:B------:R-:W-:Y:S01]  /*2680*/  LEA R6, P4, R20, R114, 0x2 ;  /* 0x0000007214067211 */ /* 0x000fe200078810ff */
[----:B------:R-:W-:-:S03]  /*2690*/  IMAD.SHL.U32 R14, R112, 0x8, RZ ;  /* 0x00000008700e7824 */ /* 0x000fc600078e00ff */
[----:B------:R-:W-:Y:S01]  /*26a0*/  LEA.HI.X R7, R20, R115, R7, 0x2, P4 ;  /* 0x0000007314077211 */ /* 0x000fe200020f1407 */
[----:B------:R-:W-:Y:S01]  /*26b0*/  IMAD.WIDE.U32 R20, R104, R112, R14 ;  /* 0x0000007068147225 */ /* 0x000fe200078e000e */
[----:B--2---:R-:W-:-:S05]  /*26c0*/  LOP3.LUT R11, R5, 0xffffe000, RZ, 0xc0, !PT ;  /* 0xffffe000050b7812 */ /* 0x004fca00078ec0ff */
[----:B------:R-:W-:-:S04]  /*26d0*/  FMUL R11, R11, R90 ;  /* 0x0000005a0b0b7220 */ /* 0x000fc80000400000 */
[----:B------:R-:W-:Y:S01]  /*26e0*/  FFMA R107, R24, R23, R11 ;  /* 0x00000017186b7223 */ /* 0x000fe2000000000b */
[----:B------:R-:W-:Y:S02]  /*26f0*/  LEA.HI.X R11, R106, UR5, R117, 0x2, P3 ;  /* 0x000000056a0b7c11 */ /* 0x000fe400098f1475 */
[----:B------:R-:W-:Y:S02]  /*2700*/  ISETP.GT.AND P3, PT, R3, RZ, P1 ;  /* 0x000000ff0300720c */ /* 0x000fe40000f64270 */
[----:B------:R-:W-:-:S05]  /*2710*/  F2FP.TF32.F32.PACK_B R107, R107 ;  /* 0x0000006bff6b723e */ /* 0x000fca00024050ff */
[----:B------:R0:W-:Y:S06]  /*2720*/  @P2 STG.E desc[UR36][R10.64], R107 ;  /* 0x0000006b0a002986 */ /* 0x0001ec000c101924 */
[----:B------:R-:W-:Y:S05]  /*2730*/  @!P3 BRA `(.L_x_35) ;  /* 0x000000000004b947 */ /* 0x000fea0003800000 */
[----:B------:R1:W5:Y:S02]  /*2740*/  LDG.E.LTC128B R5, desc[UR36][R6.64+0x4] ;  /* 0x0000042406057981 */ /* 0x000364000c1e1920 */
.L_x_35:
[----:B------:R-:W-:Y:S05]  /*2750*/  BSYNC B1 ;  /* 0x0000000000017941 */ /* 0x000fea0003800000 */
.L_x_34:
[----:B-----5:R-:W-:Y:S01]  /*2760*/  LOP3.LUT R15, R5, 0xffffe000, RZ, 0xc0, !PT ;  /* 0xffffe000050f7812 */ /* 0x020fe200078ec0ff */
[----:B------:R-:W-:Y:S01]  /*2770*/  IMAD.IADD R105, R105, 0x1, R21 ;  /* 0x0000000169697824 */ /* 0x000fe200078e0215 */
[----:B------:R-:W-:Y:S01]  /*2780*/  IADD3 R108, P2, R108, R20, RZ ;  /* 0x000000146c6c7210 */ /* 0x000fe20007f5e0ff */
[----:B------:R-:W-:Y:S01]  /*2790*/  IMAD.MOV.U32 R24, RZ, RZ, R5 ;  /* 0x000000ffff187224 */ /* 0x000fe200078e0005 */
[----:B------:R-:W-:Y:S01]  /*27a0*/  ISETP.GT.AND P0, PT, R3, 0x8, P0 ;  /* 0x000000080300780c */ /* 0x000fe20000704270 */
[----:B------:R-:W-:Y:S02]  /*27b0*/  FMUL R12, R15, R90 ;  /* 0x0000005a0f0c7220 */ /* 0x000fe40000400000 */
[----:B------:R-:W-:Y:S01]  /*27c0*/  IMAD.X R13, R105, 0x1, R13, P2 ;  /* 0x00000001690d7824 */ /* 0x000fe200010e060d */
[----:B------:R-:W-:Y:S01]  /*27d0*/  LEA R14, P2, R108, R114, 0x2 ;  /* 0x000000726c0e7211 */ /* 0x000fe200078410ff */
[----:B------:R-:W-:-:S03]  /*27e0*/  FFMA R25, R25, R23, R12 ;  /* 0x0000001719197223 */ /* 0x000fc6000000000c */
[----:B------:R-:W-:Y:S02]  /*27f0*/  LEA.HI.X R15, R108, R115, R13, 0x2, P2 ;  /* 0x000000736c0f7211 */ /* 0x000fe400010f140d */
[----:B------:R-:W-:-:S05]  /*2800*/  F2FP.TF32.F32.PACK_B R25, R25 ;  /* 0x00000019ff19723e */ /* 0x000fca00024050ff */
[----:B------:R2:W-:Y:S04]  /*2810*/  @P3 STG.E desc[UR36][R10.64+0x4], R25 ;  /* 0x000004190a003986 */ /* 0x0005e8000c101924 */
[----:B------:R-:W3:Y:S01]  /*2820*/  @P0 LDG.E.LTC128B R24, desc[UR36][R14.64] ;  /* 0x000000240e180981 */ /* 0x000ee2000c1e1920 */
[----:B------:R-:W-:Y:S01]  /*2830*/  IADD3 R20, P2, R8, R20, RZ ;  /* 0x0000001408147210 */ /* 0x000fe20007f5e0ff */
[----:B------:R-:W-:Y:S01]  /*2840*/  BSSY B1, `(.L_x_36) ;  /* 0x0000011000017945 */ /* 0x000fe20003800000 */
[----:B------:R-:W-:-:S03]  /*2850*/  ISETP.GT.AND P1, PT, R3, 0x8, P1 ;  /* 0x000000080300780c */ /* 0x000fc60000f24270 */
[----:B------:R-:W-:Y:S01]  /*2860*/  IMAD.X R21, R9, 0x1, R105, P2 ;  /* 0x0000000109157824 */ /* 0x000fe200010e0669 */
[C---:B------:R-:W-:Y:S02]  /*2870*/  SHF.L.U64.HI R9, R91.reuse, 0x2, R92 ;  /* 0x000000025b097819 */ /* 0x040fe4000001025c */
[----:B------:R-:W-:Y:S01]  /*2880*/  LEA R12, P2, R91, R10, 0x2 ;  /* 0x0000000a5b0c7211 */ /* 0x000fe200078410ff */
[----:B------:R-:W-:-:S04]  /*2890*/  IMAD.WIDE.U32 R20, R101, R110, R20 ;  /* 0x0000006e65147225 */ /* 0x000fc800078e0014 */
[----:B------:R-:W-:Y:S01]  /*28a0*/  IMAD.X R13, R9, 0x1, R11, P2 ;  /* 0x00000001090d7824 */ /* 0x000fe200010e060b */
[----:B------:R-:W-:Y:S02]  /*28b0*/  LEA R8, P3, R20, R114, 0x2 ;  /* 0x0000007214087211 */ /* 0x000fe400078610ff */
[----:B---3--:R-:W-:-:S05]  /*28c0*/  LOP3.LUT R5, R24, 0xffffe000, RZ, 0xc0, !PT ;  /* 0xffffe00018057812 */ /* 0x008fca00078ec0ff */
[----:B------:R-:W-:-:S04]  /*28d0*/  FMUL R5, R5, R90 ;  /* 0x0000005a05057220 */ /* 0x000fc80000400000 */
[----:B------:R-:W-:Y:S01]  /*28e0*/  FFMA R101, R26, R23, R5 ;  /* 0x000000171a657223 */ /* 0x000fe20000000005 */
[----:B------:R-:W-:-:S04]  /*28f0*/  IMAD.IADD R5, R103, 0x1, R21 ;  /* 0x0000000167057824 */ /* 0x000fc800078e0215 */
[----:B------:R-:W-:Y:S02]  /*2900*/  F2FP.TF32.F32.PACK_B R101, R101 ;  /* 0x00000065ff65723e */ /* 0x000fe400024050ff */
[----:B------:R-:W-:-:S03]  /*2910*/  LEA.HI.X R9, R20, R115, R5, 0x2, P3 ;  /* 0x0000007314097211 */ /* 0x000fc600018f1405 */
[----:B------:R2:W-:Y:S01]  /*2920*/  @P0 STG.E desc[UR36][R12.64], R101 ;  /* 0x000000650c000986 */ /* 0x0005e2000c101924 */
[----:B------:R-:W-:Y:S05]  /*2930*/  @!P1 BRA `(.L_x_37) ;  /* 0x0000000000049947 */ /* 0x000fea0003800000 */
[----:B------:R3:W5:Y:S02]  /*2940*/  LDG.E.LTC128B R24, desc[UR36][R8.64+0x4] ;  /* 0x0000042408187981 */ /* 0x000764000c1e1920 */
.L_x_37:
[----:B------:R-:W-:Y:S05]  /*2950*/  BSYNC B1 ;  /* 0x0000000000017941 */ /* 0x000fea0003800000 */
.L_x_36:
[----:B-----5:R-:W-:Y:S01]  /*2960*/  LOP3.LUT R5, R24, 0xffffe000, RZ, 0xc0, !PT ;  /* 0xffffe00018057812 */ /* 0x020fe200078ec0ff */
[----:B------:R-:W-:Y:S01]  /*2970*/  BSSY B1, `(.L_x_38) ;  /* 0x0000009000017945 */ /* 0x000fe20003800000 */
[----:B------:R-:W-:-:S03]  /*2980*/  ISETP.GT.AND P0, PT, R4, 0x8, PT ;  /* 0x000000080400780c */ /* 0x000fc60003f04270 */
[----:B------:R-:W-:Y:S01]  /*2990*/  FMUL R14, R5, R90 ;  /* 0x0000005a050e7220 */ /* 0x000fe20000400000 */
[----:B------:R-:W-:-:S03]  /*29a0*/  ISETP.GT.AND P2, PT, R3, RZ, P0 ;  /* 0x000000ff0300720c */ /* 0x000fc60000744270 */
[----:B------:R-:W-:-:S05]  /*29b0*/  FFMA R27, R27, R23, R14 ;  /* 0x000000171b1b7223 */ /* 0x000fca000000000e */
[----:B------:R-:W-:-:S05]  /*29c0*/  F2FP.TF32.F32.PACK_B R27, R27 ;  /* 0x0000001bff1b723e */ /* 0x000fca00024050ff */
[----:B------:R4:W-:Y:S01]  /*29d0*/  @P1 STG.E desc[UR36][R12.64+0x4], R27 ;  /* 0x0000041b0c001986 */ /* 0x0009e2000c101924 */
[----:B------:R-:W-:Y:S05]  /*29e0*/  @!P2 BRA `(.L_x_39) ;  /* 0x000000000004a947 */ /* 0x000fea0003800000 */
[----:B------:R0:W5:Y:S02]  /*29f0*/  LDG.E.LTC128B R24, desc[UR36][R6.64+0x20] ;  /* 0x0000202406187981 */ /* 0x000164000c1e1920 */
.L_x_39:
[----:B------:R-:W-:Y:S05]  /*2a00*/  BSYNC B1 ;  /* 0x0000000000017941 */ /* 0x000fea0003800000 */
.L_x_38:
        /* <DEDUP_REMOVED lines=10> */
.L_x_41:
[----:B------:R-:W-:Y:S05]  /*2ab0*/  BSYNC B1 ;  /* 0x0000000000017941 */ /* 0x000fea0003800000 */
.L_x_40:
[----:B0----5:R-:W-:Y:S01]  /*2ac0*/  LOP3.LUT R5, R24, 0xffffe000, RZ, 0xc0, !PT ;  /* 0xffffe00018057812 */ /* 0x021fe200078ec0ff */
[----:B------:R-:W-:Y:S01]  /*2ad0*/  BSSY B1, `(.L_x_42) ;  /* 0x0000008000017945 */ /* 0x000fe20003800000 */
[----:B------:R-:W-:-:S03]  /*2ae0*/  ISETP.GT.AND P0, PT, R3, 0x8, P0 ;  /* 0x000000080300780c */ /* 0x000fc60000704270 */
[----:B------:R-:W-:-:S04]  /*2af0*/  FMUL R14, R5, R90 ;  /* 0x0000005a050e7220 */ /* 0x000fc80000400000 */
[----:B------:R-:W-:-:S05]  /*2b00*/  FFMA R29, R29, R23, R14 ;  /* 0x000000171d1d7223 */ /* 0x000fca000000000e */
[----:B------:R-:W-:-:S05]  /*2b10*/  F2FP.TF32.F32.PACK_B R29, R29 ;  /* 0x0000001dff1d723e */ /* 0x000fca00024050ff */
[----:B------:R0:W-:Y:S01]  /*2b20*/  @P3 STG.E desc[UR36][R10.64+0x24], R29 ;  /* 0x0000241d0a003986 */ /* 0x0001e2000c101924 */
[----:B------:R-:W-:Y:S05]  /*2b30*/  @!P0 BRA `(.L_x_43) ;  /* 0x0000000000048947 */ /* 0x000fea0003800000 */
[----:B------:R0:W5:Y:S02]  /*2b40*/  LDG.E.LTC128B R24, desc[UR36][R8.64+0x20] ;  /* 0x0000202408187981 */ /* 0x000164000c1e1920 */
.L_x_43:
[----:B------:R-:W-:Y:S05]  /*2b50*/  BSYNC B1 ;  /* 0x0000000000017941 */ /* 0x000fea0003800000 */
.L_x_42:
[----:B-----5:R-:W-:Y:S01]  /*2b60*/  LOP3.LUT R5, R24, 0xffffe000, RZ, 0xc0, !PT ;  /* 0xffffe00018057812 */ /* 0x020fe200078ec0ff */
        /* <DEDUP_REMOVED lines=8> */
.L_x_45:
[----:B------:R-:W-:Y:S05]  /*2bf0*/  BSYNC B1 ;  /* 0x0000000000017941 */ /* 0x000fea0003800000 */
.L_x_44:
[----:B0----5:R-:W-:Y:S01]  /*2c00*/  LOP3.LUT R5, R24, 0xffffe000, RZ, 0xc0, !PT ;  /* 0xffffe00018057812 */ /* 0x021fe200078ec0ff */
        /* <DEDUP_REMOVED lines=9> */
.L_x_47:
[----:B------:R-:W-:Y:S05]  /*2ca0*/  BSYNC B1 ;  /* 0x0000000000017941 */ /* 0x000fea0003800000 */
.L_x_46:
        /* <DEDUP_REMOVED lines=10> */
.L_x_49:
[----:B------:R-:W-:Y:S05]  /*2d50*/  BSYNC B1 ;  /* 0x0000000000017941 */ /* 0x000fea0003800000 */
.L_x_48:
        /* <DEDUP_REMOVED lines=9> */
.L_x_51:
[----:B------:R-:W-:Y:S05]  /*2df0*/  BSYNC B1 ;  /* 0x0000000000017941 */ /* 0x000fea0003800000 */
.L_x_50:
        /* <DEDUP_REMOVED lines=9> */
.L_x_53:
[----:B------:R-:W-:Y:S05]  /*2e90*/  BSYNC B1 ;  /* 0x0000000000017941 */ /* 0x000fea0003800000 */
.L_x_52:
        /* <DEDUP_REMOVED lines=10> */
.L_x_55:
[----:B------:R-:W-:Y:S05]  /*2f40*/  BSYNC B1 ;  /* 0x0000000000017941 */ /* 0x000fea0003800000 */
.L_x_54:
        /* <DEDUP_REMOVED lines=10> */
.L_x_57:
[----:B------:R-:W-:Y:S05]  /*2ff0*/  BSYNC B1 ;  /* 0x0000000000017941 */ /* 0x000fea0003800000 */
.L_x_56:
        /* <DEDUP_REMOVED lines=9> */
.L_x_59:
[----:B------:R-:W-:Y:S05]  /*3090*/  BSYNC B1 ;  /* 0x0000000000017941 */ /* 0x000fea0003800000 */
.L_x_58:
        /* <DEDUP_REMOVED lines=9> */
.L_x_61:
[----:B------:R-:W-:Y:S05]  /*3130*/  BSYNC B1 ;  /* 0x0000000000017941 */ /* 0x000fea0003800000 */
.L_x_60:
        /* <DEDUP_REMOVED lines=10> */
.L_x_63:
[----:B------:R-:W-:Y:S05]  /*31e0*/  BSYNC B1 ;  /* 0x0000000000017941 */ /* 0x000fea0003800000 */
.L_x_62:
        /* <DEDUP_REMOVED lines=10> */
.L_x_65:
[----:B------:R-:W-:Y:S05]  /*3290*/  BSYNC B1 ;  /* 0x0000000000017941 */ /* 0x000fea0003800000 */
.L_x_64:
        /* <DEDUP_REMOVED lines=9> */
.L_x_67:
[----:B------:R-:W-:Y:S05]  /*3330*/  BSYNC B1 ;  /* 0x0000000000017941 */ /* 0x000fea0003800000 */
.L_x_66:
        /* <DEDUP_REMOVED lines=9> */
.L_x_69:
[----:B------:R-:W-:Y:S05]  /*33d0*/  BSYNC B1 ;  /* 0x0000000000017941 */ /* 0x000fea0003800000 */
.L_x_68:
        /* <DEDUP_REMOVED lines=10> */
.L_x_71:
[----:B------:R-:W-:Y:S05]  /*3480*/  BSYNC B1 ;  /* 0x0000000000017941 */ /* 0x000fea0003800000 */
.L_x_70:
        /* <DEDUP_REMOVED lines=10> */
.L_x_73:
[----:B------:R-:W-:Y:S05]  /*3530*/  BSYNC B1 ;  /* 0x0000000000017941 */ /* 0x000fea0003800000 */
.L_x_72:
        /* <DEDUP_REMOVED lines=9> */
.L_x_75:
[----:B------:R-:W-:Y:S05]  /*35d0*/  BSYNC B1 ;  /* 0x0000000000017941 */ /* 0x000fea0003800000 */
.L_x_74:
        /* <DEDUP_REMOVED lines=9> */
.L_x_77:
[----:B------:R-:W-:Y:S05]  /*3670*/  BSYNC B1 ;  /* 0x0000000000017941 */ /* 0x000fea0003800000 */
.L_x_76:
        /* <DEDUP_REMOVED lines=10> */
.L_x_79:
[----:B------:R-:W-:Y:S05]  /*3720*/  BSYNC B1 ;  /* 0x0000000000017941 */ /* 0x000fea0003800000 */
.L_x_78:
        /* <DEDUP_REMOVED lines=10> */
.L_x_81:
[----:B------:R-:W-:Y:S05]  /*37d0*/  BSYNC B1 ;  /* 0x0000000000017941 */ /* 0x000fea0003800000 */
.L_x_80:
        /* <DEDUP_REMOVED lines=9> */
.L_x_83:
[----:B------:R-:W-:Y:S05]  /*3870*/  BSYNC B1 ;  /* 0x0000000000017941 */ /* 0x000fea0003800000 */
.L_x_82:
        /* <DEDUP_REMOVED lines=9> */
.L_x_85:
[----:B------:R-:W-:Y:S05]  /*3910*/  BSYNC B1 ;  /* 0x0000000000017941 */ /* 0x000fea0003800000 */
.L_x_84:
        /* <DEDUP_REMOVED lines=10> */
.L_x_87:
[----:B------:R-:W-:Y:S05]  /*39c0*/  BSYNC B1 ;  /* 0x0000000000017941 */ /* 0x000fea0003800000 */
.L_x_86:
        /* <DEDUP_REMOVED lines=10> */
.L_x_89:
[----:B------:R-:W-:Y:S05]  /*3a70*/  BSYNC B1 ;  /* 0x0000000000017941 */ /* 0x000fea0003800000 */
.L_x_88:
        /* <DEDUP_REMOVED lines=9> */
.L_x_91:
[----:B------:R-:W-:Y:S05]  /*3b10*/  BSYNC B1 ;  /* 0x0000000000017941 */ /* 0x000fea0003800000 */
.L_x_90:
        /* <DEDUP_REMOVED lines=9> */
.L_x_93:
[----:B------:R-:W-:Y:S05]  /*3bb0*/  BSYNC B1 ;  /* 0x0000000000017941 */ /* 0x000fea0003800000 */
.L_x_92:
        /* <DEDUP_REMOVED lines=10> */
.L_x_95:
[----:B------:R-:W-:Y:S05]  /*3c60*/  BSYNC B1 ;  /* 0x0000000000017941 */ /* 0x000fea0003800000 */
.L_x_94:
        /* <DEDUP_REMOVED lines=10> */
.L_x_97:
[----:B------:R-:W-:Y:S05]  /*3d10*/  BSYNC B1 ;  /* 0x0000000000017941 */ /* 0x000fea0003800000 */
.L_x_96:
        /* <DEDUP_REMOVED lines=9> */
.L_x_99:
[----:B------:R-:W-:Y:S05]  /*3db0*/  BSYNC B1 ;  /* 0x0000000000017941 */ /* 0x000fea0003800000 */
.L_x_98:
        /* <DEDUP_REMOVED lines=9> */
.L_x_101:
[----:B------:R-:W-:Y:S05]  /*3e50*/  BSYNC B1 ;  /* 0x0000000000017941 */ /* 0x000fea0003800000 */
.L_x_100:
        /* <DEDUP_REMOVED lines=10> */
.L_x_103:
[----:B------:R-:W-:Y:S05]  /*3f00*/  BSYNC B1 ;  /* 0x0000000000017941 */ /* 0x000fea0003800000 */
.L_x_102:
        /* <DEDUP_REMOVED lines=10> */
.L_x_105:
[----:B------:R-:W-:Y:S05]  /*3fb0*/  BSYNC B1 ;  /* 0x0000000000017941 */ /* 0x000fea0003800000 */
.L_x_104:
        /* <DEDUP_REMOVED lines=9> */
.L_x_107:
[----:B------:R-:W-:Y:S05]  /*4050*/  BSYNC B1 ;  /* 0x0000000000017941 */ /* 0x000fea0003800000 */
.L_x_106:
        /* <DEDUP_REMOVED lines=9> */
.L_x_109:
[----:B------:R-:W-:Y:S05]  /*40f0*/  BSYNC B1 ;  /* 0x0000000000017941 */ /* 0x000fea0003800000 */
.L_x_108:
        /* <DEDUP_REMOVED lines=10> */
.L_x_111:
[----:B------:R-:W-:Y:S05]  /*41a0*/  BSYNC B1 ;  /* 0x0000000000017941 */ /* 0x000fea0003800000 */
.L_x_110:
        /* <DEDUP_REMOVED lines=10> */
.L_x_113:
[----:B------:R-:W-:Y:S05]  /*4250*/  BSYNC B1 ;  /* 0x0000000000017941 */ /* 0x000fea0003800000 */
.L_x_112:
        /* <DEDUP_REMOVED lines=9> */
.L_x_115:
[----:B------:R-:W-:Y:S05]  /*42f0*/  BSYNC B1 ;  /* 0x0000000000017941 */ /* 0x000fea0003800000 */
.L_x_114:
        /* <DEDUP_REMOVED lines=9> */
.L_x_117:
[----:B------:R-:W-:Y:S05]  /*4390*/  BSYNC B1 ;  /* 0x0000000000017941 */ /* 0x000fea0003800000 */
.L_x_116:
        /* <DEDUP_REMOVED lines=10> */
.L_x_119:
[----:B------:R-:W-:Y:S05]  /*4440*/  BSYNC B1 ;  /* 0x0000000000017941 */ /* 0x000fea0003800000 */
.L_x_118:
        /* <DEDUP_REMOVED lines=10> */
.L_x_121:
[----:B------:R-:W-:Y:S05]  /*44f0*/  BSYNC B1 ;  /* 0x0000000000017941 */ /* 0x000fea0003800000 */
.L_x_120:
        /* <DEDUP_REMOVED lines=9> */
.L_x_123:
[----:B------:R-:W-:Y:S05]  /*4590*/  BSYNC B1 ;  /* 0x0000000000017941 */ /* 0x000fea0003800000 */
.L_x_122:
        /* <DEDUP_REMOVED lines=9> */
.L_x_125:
[----:B------:R-:W-:Y:S05]  /*4630*/  BSYNC B1 ;  /* 0x0000000000017941 */ /* 0x000fea0003800000 */
.L_x_124:
        /* <DEDUP_REMOVED lines=10> */
.L_x_127:
[----:B------:R-:W-:Y:S05]  /*46e0*/  BSYNC B1 ;  /* 0x0000000000017941 */ /* 0x000fea0003800000 */
.L_x_126:
        /* <DEDUP_REMOVED lines=10> */
.L_x_129:
[----:B------:R-:W-:Y:S05]  /*4790*/  BSYNC B1 ;  /* 0x0000000000017941 */ /* 0x000fea0003800000 */
.L_x_128:
        /* <DEDUP_REMOVED lines=9> */
.L_x_131:
[----:B------:R-:W-:Y:S05]  /*4830*/  BSYNC B1 ;  /* 0x0000000000017941 */ /* 0x000fea0003800000 */
.L_x_130:
        /* <DEDUP_REMOVED lines=9> */
.L_x_133:
[----:B------:R-:W-:Y:S05]  /*48d0*/  BSYNC B1 ;  /* 0x0000000000017941 */ /* 0x000fea0003800000 */
.L_x_132:
        /* <DEDUP_REMOVED lines=10> */
.L_x_135:
[----:B------:R-:W-:Y:S05]  /*4980*/  BSYNC B1 ;  /* 0x0000000000017941 */ /* 0x000fea0003800000 */
.L_x_134:
        /* <DEDUP_REMOVED lines=10> */
.L_x_137:
[----:B------:R-:W-:Y:S05]  /*4a30*/  BSYNC B1 ;  /* 0x0000000000017941 */ /* 0x000fea0003800000 */
.L_x_136:
        /* <DEDUP_REMOVED lines=9> */
.L_x_139:
[----:B------:R-:W-:Y:S05]  /*4ad0*/  BSYNC B1 ;  /* 0x0000000000017941 */ /* 0x000fea0003800000 */
.L_x_138:
        /* <DEDUP_REMOVED lines=9> */
.L_x_141:
[----:B------:R-:W-:Y:S05]  /*4b70*/  BSYNC B1 ;  /* 0x0000000000017941 */ /* 0x000fea0003800000 */
.L_x_140:
        /* <DEDUP_REMOVED lines=10> */
.L_x_143:
[----:B------:R-:W-:Y:S05]  /*4c20*/  BSYNC B1 ;  /* 0x0000000000017941 */ /* 0x000fea0003800000 */
.L_x_142:
        /* <DEDUP_REMOVED lines=10> */
.L_x_145:
[----:B------:R-:W-:Y:S05]  /*4cd0*/  BSYNC B1 ;  /* 0x0000000000017941 */ /* 0x000fea0003800000 */
.L_x_144:
        /* <DEDUP_REMOVED lines=9> */
.L_x_147:
[----:B------:R-:W-:Y:S05]  /*4d70*/  BSYNC B1 ;  /* 0x0000000000017941 */ /* 0x000fea0003800000 */
.L_x_146:
        /* <DEDUP_REMOVED lines=9> */
.L_x_149:
[----:B------:R-:W-:Y:S05]  /*4e10*/  BSYNC B1 ;  /* 0x0000000000017941 */ /* 0x000fea0003800000 */
.L_x_148:
        /* <DEDUP_REMOVED lines=10> */
.L_x_151:
[----:B------:R-:W-:Y:S05]  /*4ec0*/  BSYNC B1 ;  /* 0x0000000000017941 */ /* 0x000fea0003800000 */
.L_x_150:
[----:B-----5:R-:W-:Y:S01]  /*4ed0*/  LOP3.LUT R5, R24, 0xffffe000, RZ, 0xc0, !PT ;  /* 0xffffe00018057812 */ /* 0x020fe200078ec0ff */
[----:B------:R-:W-:Y:S01]  /*4ee0*/  BSSY B1, `(.L_x_152) ;  /* 0x000000b000017945 */ /* 0x000fe20003800000 */
[----:B------:R-:W-:Y:S01]  /*4ef0*/  ISETP.GT.AND P1, PT, R4, 0x79, PT ;  /* 0x000000790400780c */ /* 0x000fe20003f24270 */
[----:B------:R-:W-:Y:S02]  /*4f00*/  @P2 IMAD.MOV.U32 R4, RZ, RZ, R10 ;  /* 0x000000ffff042224 */ /* 0x000fe400078e000a */
[----:B------:R-:W-:Y:S01]  /*4f10*/  FMUL R5, R5, R90 ;  /* 0x0000005a05057220 */ /* 0x000fe20000400000 */
[----:B------:R-:W-:-:S03]  /*4f20*/  ISETP.GT.AND P3, PT, R3, RZ, P1 ;  /* 0x000000ff0300720c */ /* 0x000fc60000f64270 */
[----:B------:R-:W-:Y:S01]  /*4f30*/  FFMA R15, R84, R23, R5 ;  /* 0x00000017540f7223 */ /* 0x000fe20000000005 */
[----:B------:R-:W-:-:S04]  /*4f40*/  @P2 IMAD.MOV.U32 R5, RZ, RZ, R11 ;  /* 0x000000ffff052224 */ /* 0x000fc800078e000b */
[----:B------:R-:W-:-:S05]  /*4f50*/  F2FP.TF32.F32.PACK_B R15, R15 ;  /* 0x0000000fff0f723e */ /* 0x000fca00024050ff */
[----:B------:R0:W-:Y:S01]  /*4f60*/  @P2 STG.E desc[UR36][R4.64+0x1e0], R15 ;  /* 0x0001e00f04002986 */ /* 0x0001e2000c101924 */
[----:B------:R-:W-:Y:S05]  /*4f70*/  @!P3 BRA `(.L_x_153) ;  /* 0x000000000004b947 */ /* 0x000fea0003800000 */
[----:B------:R0:W5:Y:S02]  /*4f80*/  LDG.E.LTC128B R24, desc[UR36][R6.64+0x1e4] ;  /* 0x0001e42406187981 */ /* 0x000164000c1e1920 */
.L_x_153:
[----:B------:R-:W-:Y:S05]  /*4f90*/  BSYNC B1 ;  /* 0x0000000000017941 */ /* 0x000fea0003800000 */
.L_x_152:
        /* <DEDUP_REMOVED lines=9> */
.L_x_155:
[----:B------:R-:W-:Y:S05]  /*5030*/  BSYNC B1 ;  /* 0x0000000000017941 */ /* 0x000fea0003800000 */
.L_x_154:
[----:B-----5:R-:W-:Y:S01]  /*5040*/  LOP3.LUT R5, R24, 0xffffe000, RZ, 0xc0, !PT ;  /* 0xffffe00018057812 */ /* 0x020fe200078ec0ff */
[----:B------:R-:W-:Y:S01]  /*5050*/  @P0 IMAD.MOV.U32 R4, RZ, RZ, R12 ;  /* 0x000000ffff040224 */ /* 0x000fe200078e000c */
[----:B------:R-:W-:Y:S01]  /*5060*/  ISETP.GT.AND P1, PT, R3, 0x8, P1 ;  /* 0x000000080300780c */ /* 0x000fe20000f24270 */
[----:B------:R-:W-:Y:S02]  /*5070*/  BSSY B1, `(.L_x_156) ;  /* 0x0000008000017945 */ /* 0x000fe40003800000 */
[----:B------:R-:W-:-:S04]  /*5080*/  FMUL R5, R5, R90 ;  /* 0x0000005a05057220 */ /* 0x000fc80000400000 */
[----:B-1----:R-:W-:Y:S01]  /*5090*/  FFMA R7, R86, R23, R5 ;  /* 0x0000001756077223 */ /* 0x002fe20000000005 */
[----:B------:R-:W-:-:S04]  /*50a0*/  @P0 IMAD.MOV.U32 R5, RZ, RZ, R13 ;  /* 0x000000ffff050224 */ /* 0x000fc800078e000d */
[----:B------:R-:W-:-:S05]  /*50b0*/  F2FP.TF32.F32.PACK_B R7, R7 ;  /* 0x00000007ff07723e */ /* 0x000fca00024050ff */
[----:B------:R1:W-:Y:S01]  /*50c0*/  @P0 STG.E desc[UR36][R4.64+0x1e0], R7 ;  /* 0x0001e00704000986 */ /* 0x0003e2000c101924 */
[----:B------:R-:W-:Y:S05]  /*50d0*/  @!P1 BRA `(.L_x_157) ;  /* 0x0000000000049947 */ /* 0x000fea0003800000 */
[----:B------:R0:W5:Y:S02]  /*50e0*/  LDG.E.LTC128B R24, desc[UR36][R8.64+0x1e4] ;  /* 0x0001e42408187981 */ /* 0x000164000c1e1920 */
.L_x_157:
[----:B------:R-:W-:Y:S05]  /*50f0*/  BSYNC B1 ;  /* 0x0000000000017941 */ /* 0x000fea0003800000 */
.L_x_156:
[----:B------:R-:W-:Y:S05]  /*5100*/  @!P1 BRA `(.L_x_158) ;  /* 0x0000001000e89947 */ /* 0x000fea0003800000 */
[----:B-----5:R-:W-:-:S05]  /*5110*/  LOP3.LUT R3, R24, 0xffffe000, RZ, 0xc0, !PT ;  /* 0xffffe00018037812 */ /* 0x020fca00078ec0ff */
[----:B-1----:R-:W-:-:S04]  /*5120*/  FMUL R4, R3, R90 ;  /* 0x0000005a03047220 */ /* 0x002fc80000400000 */
[----:B------:R-:W-:-:S05]  /*5130*/  FFMA R87, R87, R23, R4 ;  /* 0x0000001757577223 */ /* 0x000fca0000000004 */
[----:B------:R-:W-:-:S05]  /*5140*/  F2FP.TF32.F32.PACK_B R87, R87 ;  /* 0x00000057ff57723e */ /* 0x000fca00024050ff */
[----:B------:R1:W-:Y:S01]  /*5150*/  STG.E desc[UR36][R12.64+0x1e4], R87 ;  /* 0x0001e4570c007986 */ /* 0x0003e2000c101924 */
[----:B------:R-:W-:Y:S05]  /*5160*/  BRA `(.L_x_158) ;  /* 0x0000001000d07947 */ /* 0x000fea0003800000 */
.L_x_33:
[----:B------:R-:W-:Y:S01]  /*5170*/  ISETP.GT.AND P4, PT, R4, 0x1, PT ;  /* 0x000000010400780c */ /* 0x000fe20003f84270 */
[----:B------:R-:W-:Y:S01]  /*5180*/  ULDC.64 UR4, c[0x0][0x5c0] ;  /* 0x0001700000047ab9 */ /* 0x000fe20000000a00 */
[-C--:B------:R-:W-:Y:S01]  /*5190*/  FMUL R5, R24, R23.reuse ;  /* 0x0000001718057220 */ /* 0x080fe20000400000 */
[----:B------:R-:W-:Y:S01]  /*51a0*/  LEA R6, P3, R106, UR4, 0x2 ;  /* 0x000000046a067c11 */ /* 0x000fe2000f8610ff */
[-C--:B------:R-:W-:Y:S01]  /*51b0*/  FMUL R25, R25, R23.reuse ;  /* 0x0000001719197220 */ /* 0x080fe20000400000 */
[----:B------:R-:W-:Y:S01]  /*51c0*/  ISETP.GT.AND P1, PT, R3, RZ, P4 ;  /* 0x000000ff0300720c */ /* 0x000fe20002724270 */
[-C--:B------:R-:W-:Y:S01]  /*51d0*/  FMUL R11, R26, R23.reuse ;  /* 0x000000171a0b7220 */ /* 0x080fe20000400000 */
[----:B------:R-:W-:Y:S01]  /*51e0*/  LEA.HI.X R7, R106, UR5, R117, 0x2, P3 ;  /* 0x000000056a077c11 */ /* 0x000fe200098f1475 */
[----:B------:R-:W-:Y:S01]  /*51f0*/  FMUL R27, R27, R23 ;  /* 0x000000171b1b7220 */ /* 0x000fe20000400000 */
[----:B------:R-:W-:Y:S01]  /*5200*/  F2FP.TF32.F32.PACK_B R5, R5 ;  /* 0x00000005ff05723e */ /* 0x000fe200024050ff */
[----:B------:R-:W-:Y:S01]  /*5210*/  FMUL R29, R29, R23 ;  /* 0x000000171d1d7220 */ /* 0x000fe20000400000 */
[----:B------:R-:W-:Y:S01]  /*5220*/  F2FP.TF32.F32.PACK_B R25, R25 ;  /* 0x00000019ff19723e */ /* 0x000fe200024050ff */
[-C--:B------:R-:W-:Y:S01]  /*5230*/  FMUL R31, R31, R23.reuse ;  /* 0x000000171f1f7220 */ /* 0x080fe20000400000 */
[C---:B------:R-:W-:Y:S01]  /*5240*/  SHF.L.U64.HI R9, R91.reuse, 0x2, R92 ;  /* 0x000000025b097819 */ /* 0x040fe2000001025c */
[----:B------:R0:W-:Y:S01]  /*5250*/  @P2 STG.E desc[UR36][R6.64], R5 ;  /* 0x0000000506002986 */ /* 0x0001e2000c101924 */
[----:B------:R-:W-:Y:S01]  /*5260*/  LEA R8, P3, R91, R6, 0x2 ;  /* 0x000000065b087211 */ /* 0x000fe200078610ff */
[-C--:B------:R-:W-:Y:S01]  /*5270*/  FMUL R13, R32, R23.reuse ;  /* 0x00000017200d7220 */ /* 0x080fe20000400000 */
[C---:B------:R-:W-:Y:S01]  /*5280*/  ISETP.GT.AND P2, PT, R4.reuse, 0x8, PT ;  /* 0x000000080400780c */ /* 0x040fe20003f44270 */
[----:B------:R-:W-:Y:S01]  /*5290*/  @P1 STG.E desc[UR36][R6.64+0x4], R25 ;  /* 0x0000041906001986 */ /* 0x000fe2000c101924 */
[----:B------:R-:W-:Y:S01]  /*52a0*/  ISETP.GT.AND P1, PT, R4, 0x9, PT ;  /* 0x000000090400780c */ /* 0x000fe20003f24270 */
[----:B------:R-:W-:Y:S01]  /*52b0*/  IMAD.X R9, R9, 0x1, R7, P3 ;  /* 0x0000000109097824 */ /* 0x000fe200018e0607 */
[----:B------:R-:W-:Y:S01]  /*52c0*/  ISETP.GT.AND P0, PT, R3, 0x8, P0 ;  /* 0x000000080300780c */ /* 0x000fe20000704270 */
[-C--:B------:R-:W-:Y:S01]  /*52d0*/  FMUL R33, R33, R23.reuse ;  /* 0x0000001721217220 */ /* 0x080fe20000400000 */
[----:B------:R-:W-:Y:S01]  /*52e0*/  ISETP.GT.AND P4, PT, R3, 0x8, P4 ;  /* 0x000000080300780c */ /* 0x000fe20002784270 */
[-C--:B------:R-:W-:Y:S01]  /*52f0*/  FMUL R35, R35, R23.reuse ;  /* 0x0000001723237220 */ /* 0x080fe20000400000 */
[C---:B------:R-:W-:Y:S01]  /*5300*/  ISETP.GT.AND P5, PT, R3.reuse, RZ, P2 ;  /* 0x000000ff0300720c */ /* 0x040fe200017a4270 */
[-C--:B0-----:R-:W-:Y:S01]  /*5310*/  FMUL R5, R28, R23.reuse ;  /* 0x000000171c057220 */ /* 0x081fe20000400000 */
[----:B------:R-:W-:Y:S01]  /*5320*/  ISETP.GT.AND P3, PT, R3, RZ, P1 ;  /* 0x000000ff0300720c */ /* 0x000fe20000f64270 */
[----:B------:R-:W-:Y:S01]  /*5330*/  FMUL R37, R37, R23 ;  /* 0x0000001725257220 */ /* 0x000fe20000400000 */
[----:B------:R-:W-:Y:S01]  /*5340*/  F2FP.TF32.F32.PACK_B R11, R11 ;  /* 0x0000000bff0b723e */ /* 0x000fe200024050ff */
[----:B------:R-:W-:Y:S01]  /*5350*/  FMUL R39, R39, R23 ;  /* 0x0000001727277220 */ /* 0x000fe20000400000 */
[----:B------:R-:W-:Y:S01]  /*5360*/  F2FP.TF32.F32.PACK_B R27, R27 ;  /* 0x0000001bff1b723e */ /* 0x000fe200024050ff */
[----:B------:R-:W-:Y:S01]  /*5370*/  FMUL R41, R41, R23 ;  /* 0x0000001729297220 */ /* 0x000fe20000400000 */
[----:B------:R-:W-:Y:S01]  /*5380*/  F2FP.TF32.F32.PACK_B R5, R5 ;  /* 0x00000005ff05723e */ /* 0x000fe200024050ff */
[----:B------:R0:W-:Y:S01]  /*5390*/  @P0 STG.E desc[UR36][R8.64], R11 ;  /* 0x0000000b08000986 */ /* 0x0001e2000c101924 */
[----:B------:R-:W-:Y:S01]  /*53a0*/  F2FP.TF32.F32.PACK_B R29, R29 ;  /* 0x0000001dff1d723e */ /* 0x000fe200024050ff */
[-C--:B------:R-:W-:Y:S01]  /*53b0*/  FMUL R43, R43, R23.reuse ;  /* 0x000000172b2b7220 */ /* 0x080fe20000400000 */
[C---:B------:R-:W-:Y:S01]  /*53c0*/  ISETP.GT.AND P0, PT, R4.reuse, 0x10, PT ;  /* 0x000000100400780c */ /* 0x040fe20003f04270 */
[----:B------:R-:W-:Y:S01]  /*53d0*/  @P4 STG.E desc[UR36][R8.64+0x4], R27 ;  /* 0x0000041b08004986 */ /* 0x000fe2000c101924 */
[----:B------:R-:W-:Y:S01]  /*53e0*/  ISETP.GT.AND P2, PT, R3, 0x8, P2 ;  /* 0x000000080300780c */ /* 0x000fe20001744270 */
[-C--:B------:R-:W-:Y:S01]  /*53f0*/  FMUL R45, R45, R23.reuse ;  /* 0x000000172d2d7220 */ /* 0x080fe20000400000 */
[C---:B------:R-:W-:Y:S01]  /*5400*/  ISETP.GT.AND P1, PT, R3.reuse, 0x8, P1 ;  /* 0x000000080300780c */ /* 0x040fe20000f24270 */
[----:B------:R1:W-:Y:S01]  /*5410*/  @P5 STG.E desc[UR36][R6.64+0x20], R5 ;  /* 0x0000200506005986 */ /* 0x0003e2000c101924 */
[----:B------:R-:W-:Y:S01]  /*5420*/  ISETP.GT.AND P5, PT, R3, RZ, P0 ;  /* 0x000000ff0300720c */ /* 0x000fe200007a4270 */
[----:B------:R-:W-:Y:S01]  /*5430*/  FMUL R47, R47, R23 ;  /* 0x000000172f2f7220 */ /* 0x000fe20000400000 */
[----:B------:R-:W-:Y:S01]  /*5440*/  F2FP.TF32.F32.PACK_B R31, R31 ;  /* 0x0000001fff1f723e */ /* 0x000fe200024050ff */
[----:B------:R-:W-:Y:S01]  /*5450*/  @P3 STG.E desc[UR36][R6.64+0x24], R29 ;  /* 0x0000241d06003986 */ /* 0x000fe2000c101924 */
[----:B------:R-:W-:Y:S01]  /*5460*/  ISETP.GT.AND P3, PT, R4, 0x11, PT ;  /* 0x000000110400780c */ /* 0x000fe20003f64270 */
[----:B0-----:R-:W-:Y:S01]  /*5470*/  FMUL R11, R30, R23 ;  /* 0x000000171e0b7220 */ /* 0x001fe20000400000 */
[----:B------:R-:W-:Y:S01]  /*5480*/  F2FP.TF32.F32.PACK_B R13, R13 ;  /* 0x0000000dff0d723e */ /* 0x000fe200024050ff */
[-C--:B------:R-:W-:Y:S01]  /*5490*/  FMUL R49, R49, R23.reuse ;  /* 0x0000001731317220 */ /* 0x080fe20000400000 */
[----:B------:R-:W-:Y:S01]  /*54a0*/  ISETP.GT.AND P4, PT, R3, RZ, P3 ;  /* 0x000000ff0300720c */ /* 0x000fe20001f84270 */
[----:B------:R-:W-:Y:S01]  /*54b0*/  FMUL R51, R51, R23 ;  /* 0x0000001733337220 */ /* 0x000fe20000400000 */
[----:B------:R-:W-:Y:S01]  /*54c0*/  F2FP.TF32.F32.PACK_B R11, R11 ;  /* 0x0000000bff0b723e */ /* 0x000fe200024050ff */
[----:B-1----:R-:W-:Y:S01]  /*54d0*/  FMUL R5, R34, R23 ;  /* 0x0000001722057220 */ /* 0x002fe20000400000 */
[----:B------:R-:W-:Y:S01]  /*54e0*/  F2FP.TF32.F32.PACK_B R33, R33 ;  /* 0x00000021ff21723e */ /* 0x000fe200024050ff */
[-C--:B------:R-:W-:Y:S01]  /*54f0*/  FMUL R53, R53, R23.reuse ;  /* 0x0000001735357220 */ /* 0x080fe20000400000 */
[----:B------:R-:W-:Y:S01]  /*5500*/  ISETP.GT.AND P0, PT, R3, 0x8, P0 ;  /* 0x000000080300780c */ /* 0x000fe20000704270 */
[----:B------:R0:W-:Y:S01]  /*5510*/  @P2 STG.E desc[UR36][R8.64+0x20], R11 ;  /* 0x0000200b08002986 */ /* 0x0001e2000c101924 */
[C---:B------:R-:W-:Y:S01]  /*5520*/  ISETP.GT.AND P2, PT, R4.reuse, 0x19, PT ;  /* 0x000000190400780c */ /* 0x040fe20003f44270 */
[----:B------:R-:W-:Y:S01]  /*5530*/  FMUL R55, R55, R23 ;  /* 0x0000001737377220 */ /* 0x000fe20000400000 */
[----:B------:R-:W-:Y:S01]  /*5540*/  F2FP.TF32.F32.PACK_B R5, R5 ;  /* 0x00000005ff05723e */ /* 0x000fe200024050ff */
[----:B------:R-:W-:Y:S01]  /*5550*/  @P1 STG.E desc[UR36][R8.64+0x24], R31 ;  /* 0x0000241f08001986 */ /* 0x000fe2000c101924 */
[----:B------:R-:W-:Y:S01]  /*5560*/  ISETP.GT.AND P1, PT, R4, 0x18, PT ;  /* 0x000000180400780c */ /* 0x000fe20003f24270 */
[----:B------:R-:W-:Y:S01]  /*5570*/  FMUL R57, R57, R23 ;  /* 0x0000001739397220 */ /* 0x000fe20000400000 */
[----:B------:R-:W-:Y:S01]  /*5580*/  F2FP.TF32.F32.PACK_B R35, R35 ;  /* 0x00000023ff23723e */ /* 0x000fe200024050ff */
[----:B------:R1:W-:Y:S01]  /*5590*/  @P5 STG.E desc[UR36][R6.64+0x40], R13 ;  /* 0x0000400d06005986 */ /* 0x0003e2000c101924 */
[----:B------:R-:W-:Y:S01]  /*55a0*/  ISETP.GT.AND P5, PT, R3, RZ, P1 ;  /* 0x000000ff0300720c */ /* 0x000fe20000fa4270 */
[----:B------:R-:W-:Y:S01]  /*55b0*/  FMUL R59, R59, R23 ;  /* 0x000000173b3b7220 */ /* 0x000fe20000400000 */
[----:B------:R-:W-:Y:S01]  /*55c0*/  F2FP.TF32.F32.PACK_B R37, R37 ;  /* 0x00000025ff25723e */ /* 0x000fe200024050ff */
[----:B------:R-:W-:Y:S01]  /*55d0*/  @P4 STG.E desc[UR36][R6.64+0x44], R33 ;  /* 0x0000442106004986 */ /* 0x000fe2000c101924 */
[C---:B------:R-:W-:Y:S01]  /*55e0*/  ISETP.GT.AND P4, PT, R3.reuse, 0x8, P3 ;  /* 0x000000080300780c */ /* 0x040fe20001f84270 */
[-C--:B0-----:R-:W-:Y:S01]  /*55f0*/  FMUL R11, R36, R23.reuse ;  /* 0x00000017240b7220 */ /* 0x081fe20000400000 */
[----:B------:R-:W-:Y:S01]  /*5600*/  ISETP.GT.AND P3, PT, R3, RZ, P2 ;  /* 0x000000ff0300720c */ /* 0x000fe20001764270 */
[----:B------:R0:W-:Y:S01]  /*5610*/  @P0 STG.E desc[UR36][R8.64+0x40], R5 ;  /* 0x0000400508000986 */ /* 0x0001e2000c101924 */
[----:B------:R-:W-:Y:S01]  /*5620*/  ISETP.GT.AND P0, PT, R4, 0x20, PT ;  /* 0x000000200400780c */ /* 0x000fe20003f04270 */
[----:B------:R-:W-:Y:S01]  /*5630*/  FMUL R61, R61, R23 ;  /* 0x000000173d3d7220 */ /* 0x000fe20000400000 */
[----:B------:R-:W-:Y:S01]  /*5640*/  F2FP.TF32.F32.PACK_B R11, R11 ;  /* 0x0000000bff0b723e */ /* 0x000fe200024050ff */
[-C--:B-1----:R-:W-:Y:S01]  /*5650*/  FMUL R13, R40, R23.reuse ;  /* 0x00000017280d7220 */ /* 0x082fe20000400000 */
[----:B------:R-:W-:Y:S01]  /*5660*/  ISETP.GT.AND P1, PT, R3, 0x8, P1 ;  /* 0x000000080300780c */ /* 0x000fe20000f24270 */
[----:B------:R-:W-:Y:S01]  /*5670*/  FMUL R63, R63, R23 ;  /* 0x000000173f3f7220 */ /* 0x000fe20000400000 */
[----:B------:R-:W-:Y:S01]  /*5680*/  F2FP.TF32.F32.PACK_B R39, R39 ;  /* 0x00000027ff27723e */ /* 0x000fe200024050ff */
[----:B------:R-:W-:Y:S01]  /*5690*/  FMUL R65, R65, R23 ;  /* 0x0000001741417220 */ /* 0x000fe20000400000 */
[----:B------:R-:W-:Y:S01]  /*56a0*/  F2FP.TF32.F32.PACK_B R13, R13 ;  /* 0x0000000dff0d723e */ /* 0x000fe200024050ff */
[----:B------:R-:W-:Y:S01]  /*56b0*/  @P4 STG.E desc[UR36][R8.64+0x44], R35 ;  /* 0x0000442308004986 */ /* 0x000fe2000c101924 */
[C---:B------:R-:W-:Y:S01]  /*56c0*/  ISETP.GT.AND P4, PT, R3.reuse, 0x8, P2 ;  /* 0x000000080300780c */ /* 0x040fe20001784270 */
[-C--:B0-----:R-:W-:Y:S01]  /*56d0*/  FMUL R5, R38, R23.reuse ;  /* 0x0000001726057220 */ /* 0x081fe20000400000 */
[C---:B------:R-:W-:Y:S01]  /*56e0*/  ISETP.GT.AND P2, PT, R4.reuse, 0x21, PT ;  /* 0x000000210400780c */ /* 0x040fe20003f44270 */
[----:B------:R0:W-:Y:S01]  /*56f0*/  @P5 STG.E desc[UR36][R6.64+0x60], R11 ;  /* 0x0000600b06005986 */ /* 0x0001e2000c101924 */
[----:B------:R-:W-:Y:S01]  /*5700*/  ISETP.GT.AND P5, PT, R3, RZ, P0 ;  /* 0x000000ff0300720c */ /* 0x000fe200007a4270 */
[----:B------:R-:W-:Y:S01]  /*5710*/  FMUL R67, R67, R23 ;  /* 0x0000001743437220 */ /* 0x000fe20000400000 */
[----:B------:R-:W-:Y:S01]  /*5720*/  F2FP.TF32.F32.PACK_B R5, R5 ;  /* 0x00000005ff05723e */ /* 0x000fe200024050ff */
[----:B------:R-:W-:Y:S01]  /*5730*/  @P3 STG.E desc[UR36][R6.64+0x64], R37 ;  /* 0x0000642506003986 */ /* 0x000fe2000c101924 */
[----:B------:R-:W-:Y:S01]  /*5740*/  ISETP.GT.AND P3, PT, R3, RZ, P2 ;  /* 0x000000ff0300720c */ /* 0x000fe20001764270 */
[----:B------:R-:W-:Y:S01]  /*5750*/  FMUL R69, R69, R23 ;  /* 0x0000001745457220 */ /* 0x000fe20000400000 */
[----:B------:R-:W-:Y:S01]  /*5760*/  F2FP.TF32.F32.PACK_B R41, R41 ;  /* 0x00000029ff29723e */ /* 0x000fe200024050ff */
[----:B------:R1:W-:Y:S01]  /*5770*/  @P1 STG.E desc[UR36][R8.64+0x60], R5 ;  /* 0x0000600508001986 */ /* 0x0003e2000c101924 */
[----:B------:R-:W-:Y:S01]  /*5780*/  ISETP.GT.AND P1, PT, R4, 0x28, PT ;  /* 0x000000280400780c */ /* 0x000fe20003f24270 */
[-C--:B------:R-:W-:Y:S01]  /*5790*/  FMUL R71, R71, R23.reuse ;  /* 0x0000001747477220 */ /* 0x080fe20000400000 */
[C---:B------:R-:W-:Y:S01]  /*57a0*/  ISETP.GT.AND P0, PT, R3.reuse, 0x8, P0 ;  /* 0x000000080300780c */ /* 0x040fe20000704270 */
[----:B------:R-:W-:Y:S01]  /*57b0*/  @P4 STG.E desc[UR36][R8.64+0x64], R39 ;  /* 0x0000642708004986 */ /* 0x000fe2000c101924 */
[C---:B------:R-:W-:Y:S01]  /*57c0*/  ISETP.GT.AND P4, PT, R3.reuse, 0x8, P2 ;  /* 0x000000080300780c */ /* 0x040fe20001784270 */
[-C--:B0-----:R-:W-:Y:S01]  /*57d0*/  FMUL R11, R44, R23.reuse ;  /* 0x000000172c0b7220 */ /* 0x081fe20000400000 */
[----:B------:R-:W-:Y:S01]  /*57e0*/  ISETP.GT.AND P2, PT, R4, 0x29, PT ;  /* 0x000000290400780c */ /* 0x000fe20003f44270 */
[----:B------:R0:W-:Y:S01]  /*57f0*/  @P5 STG.E desc[UR36][R6.64+0x80], R13 ;  /* 0x0000800d06005986 */ /* 0x0001e2000c101924 */
[----:B------:R-:W-:Y:S01]  /*5800*/  ISETP.GT.AND P5, PT, R3, RZ, P1 ;  /* 0x000000ff0300720c */ /* 0x000fe20000fa4270 */
[----:B------:R-:W-:Y:S01]  /*5810*/  FMUL R73, R73, R23 ;  /* 0x0000001749497220 */ /* 0x000fe20000400000 */
[----:B------:R-:W-:Y:S01]  /*5820*/  F2FP.TF32.F32.PACK_B R43, R43 ;  /* 0x0000002bff2b723e */ /* 0x000fe200024050ff */
[-C--:B-1----:R-:W-:Y:S01]  /*5830*/  FMUL R5, R42, R23.reuse ;  /* 0x000000172a057220 */ /* 0x082fe20000400000 */
[----:B------:R-:W-:Y:S01]  /*5840*/  @P3 STG.E desc[UR36][R6.64+0x84], R41 ;  /* 0x0000842906003986 */ /* 0x000fe2000c101924 */
[----:B------:R-:W-:Y:S01]  /*5850*/  ISETP.GT.AND P3, PT, R3, RZ, P2 ;  /* 0x000000ff0300720c */ /* 0x000fe20001764270 */
[----:B------:R-:W-:Y:S01]  /*5860*/  FMUL R75, R75, R23 ;  /* 0x000000174b4b7220 */ /* 0x000fe20000400000 */
[----:B------:R-:W-:Y:S01]  /*5870*/  F2FP.TF32.F32.PACK_B R11, R11 ;  /* 0x0000000bff0b723e */ /* 0x000fe200024050ff */
[----:B------:R-:W-:Y:S01]  /*5880*/  FMUL R77, R77, R23 ;  /* 0x000000174d4d7220 */ /* 0x000fe20000400000 */
[----:B------:R-:W-:Y:S01]  /*5890*/  F2FP.TF32.F32.PACK_B R5, R5 ;  /* 0x00000005ff05723e */ /* 0x000fe200024050ff */
[----:B------:R-:W-:Y:S01]  /*58a0*/  FMUL R79, R79, R23 ;  /* 0x000000174f4f7220 */ /* 0x000fe20000400000 */
[----:B------:R-:W-:Y:S01]  /*58b0*/  F2FP.TF32.F32.PACK_B R45, R45 ;  /* 0x0000002dff2d723e */ /* 0x000fe200024050ff */
[-C--:B0-----:R-:W-:Y:S01]  /*58c0*/  FMUL R13, R48, R23.reuse ;  /* 0x00000017300d7220 */ /* 0x081fe20000400000 */
[----:B------:R-:W-:Y:S01]  /*58d0*/  ISETP.GT.AND P1, PT, R3, 0x8, P1 ;  /* 0x000000080300780c */ /* 0x000fe20000f24270 */
[----:B------:R0:W-:Y:S01]  /*58e0*/  @P0 STG.E desc[UR36][R8.64+0x80], R5 ;  /* 0x0000800508000986 */ /* 0x0001e2000c101924 */
[----:B------:R-:W-:Y:S01]  /*58f0*/  ISETP.GT.AND P0, PT, R4, 0x30, PT ;  /* 0x000000300400780c */ /* 0x000fe20003f04270 */
[----:B------:R-:W-:Y:S01]  /*5900*/  FMUL R81, R81, R23 ;  /* 0x0000001751517220 */ /* 0x000fe20000400000 */
[----:B------:R-:W-:Y:S01]  /*5910*/  F2FP.TF32.F32.PACK_B R47, R47 ;  /* 0x0000002fff2f723e */ /* 0x000fe200024050ff */
[----:B------:R-:W-:Y:S01]  /*5920*/  @P4 STG.E desc[UR36][R8.64+0x84], R43 ;  /* 0x0000842b08004986 */ /* 0x000fe2000c101924 */
[C---:B------:R-:W-:Y:S01]  /*5930*/  ISETP.GT.AND P4, PT, R3.reuse, 0x8, P2 ;  /* 0x000000080300780c */ /* 0x040fe20001784270 */
[-C--:B------:R-:W-:Y:S01]  /*5940*/  FMUL R15, R82, R23.reuse ;  /* 0x00000017520f7220 */ /* 0x080fe20000400000 */
[----:B------:R-:W-:Y:S01]  /*5950*/  ISETP.GT.AND P2, PT, R4, 0x31, PT ;  /* 0x000000310400780c */ /* 0x000fe20003f44270 */
[----:B------:R1:W-:Y:S01]  /*5960*/  @P5 STG.E desc[UR36][R6.64+0xa0], R11 ;  /* 0x0000a00b06005986 */ /* 0x0003e2000c101924 */
[----:B------:R-:W-:Y:S01]  /*5970*/  ISETP.GT.AND P5, PT, R3, RZ, P0 ;  /* 0x000000ff0300720c */ /* 0x000fe200007a4270 */
[----:B------:R-:W-:Y:S01]  /*5980*/  FMUL R83, R83, R23 ;  /* 0x0000001753537220 */ /* 0x000fe20000400000 */
[----:B------:R-:W-:Y:S01]  /*5990*/  F2FP.TF32.F32.PACK_B R13, R13 ;  /* 0x0000000dff0d723e */ /* 0x000fe200024050ff */
[-C--:B0-----:R-:W-:Y:S01]  /*59a0*/  FMUL R5, R46, R23.reuse ;  /* 0x000000172e057220 */ /* 0x081fe20000400000 */
[----:B------:R-:W-:Y:S01]  /*59b0*/  @P3 STG.E desc[UR36][R6.64+0xa4], R45 ;  /* 0x0000a42d06003986 */ /* 0x000fe2000c101924 */
[----:B------:R-:W-:Y:S01]  /*59c0*/  ISETP.GT.AND P3, PT, R3, RZ, P2 ;  /* 0x000000ff0300720c */ /* 0x000fe20001764270 */
[----:B------:R-:W-:Y:S01]  /*59d0*/  FMUL R21, R84, R23 ;  /* 0x0000001754157220 */ /* 0x000fe20000400000 */
[----:B------:R-:W-:Y:S01]  /*59e0*/  F2FP.TF32.F32.PACK_B R49, R49 ;  /* 0x00000031ff31723e */ /* 0x000fe200024050ff */
[----:B------:R-:W-:Y:S01]  /*59f0*/  FMUL R85, R85, R23 ;  /* 0x0000001755557220 */ /* 0x000fe20000400000 */
[----:B------:R-:W-:Y:S01]  /*5a00*/  F2FP.TF32.F32.PACK_B R5, R5 ;  /* 0x00000005ff05723e */ /* 0x000fe200024050ff */
[-C--:B------:R-:W-:Y:S01]  /*5a10*/  FMUL R87, R87, R23.reuse ;  /* 0x0000001757577220 */ /* 0x080fe20000400000 */
[----:B------:R-:W-:Y:S01]  /*5a20*/  ISETP.GT.AND P0, PT, R3, 0x8, P0 ;  /* 0x000000080300780c */ /* 0x000fe20000704270 */
[----:B-1----:R-:W-:Y:S01]  /*5a30*/  FMUL R11, R52, R23 ;  /* 0x00000017340b7220 */ /* 0x002fe20000400000 */
[----:B------:R-:W-:Y:S01]  /*5a40*/  F2FP.TF32.F32.PACK_B R51, R51 ;  /* 0x00000033ff33723e */ /* 0x000fe200024050ff */
[----:B------:R0:W-:Y:S01]  /*5a50*/  @P1 STG.E desc[UR36][R8.64+0xa0], R5 ;  /* 0x0000a00508001986 */ /* 0x0001e2000c101924 */
[----:B------:R-:W-:-:S02]  /*5a60*/  ISETP.GT.AND P1, PT, R4, 0x38, PT ;  /* 0x000000380400780c */ /* 0x000fc40003f24270 */
[----:B------:R-:W-:Y:S01]  /*5a70*/  F2FP.TF32.F32.PACK_B R11, R11 ;  /* 0x0000000bff0b723e */ /* 0x000fe200024050ff */
[----:B------:R-:W-:Y:S01]  /*5a80*/  @P4 STG.E desc[UR36][R8.64+0xa4], R47 ;  /* 0x0000a42f08004986 */ /* 0x000fe2000c101924 */
[C---:B------:R-:W-:Y:S02]  /*5a90*/  ISETP.GT.AND P4, PT, R3.reuse, 0x8, P2 ;  /* 0x000000080300780c */ /* 0x040fe40001784270 */
[----:B------:R-:W-:Y:S01]  /*5aa0*/  ISETP.GT.AND P2, PT, R4, 0x39, PT ;  /* 0x000000390400780c */ /* 0x000fe20003f44270 */
[----:B------:R1:W-:Y:S01]  /*5ab0*/  @P5 STG.E desc[UR36][R6.64+0xc0], R13 ;  /* 0x0000c00d06005986 */ /* 0x0003e2000c101924 */
[C---:B------:R-:W-:Y:S02]  /*5ac0*/  ISETP.GT.AND P5, PT, R3.reuse, RZ, P1 ;  /* 0x000000ff0300720c */ /* 0x040fe40000fa4270 */
[----:B------:R-:W-:Y:S01]  /*5ad0*/  F2FP.TF32.F32.PACK_B R53, R53 ;  /* 0x00000035ff35723e */ /* 0x000fe200024050ff */
[----:B0-----:R-:W-:Y:S01]  /*5ae0*/  FMUL R5, R50, R23 ;  /* 0x0000001732057220 */ /* 0x001fe20000400000 */
[----:B------:R-:W-:Y:S01]  /*5af0*/  @P3 STG.E desc[UR36][R6.64+0xc4], R49 ;  /* 0x0000c43106003986 */ /* 0x000fe2000c101924 */
[----:B------:R-:W-:-:S02]  /*5b00*/  ISETP.GT.AND P3, PT, R3, RZ, P2 ;  /* 0x000000ff0300720c */ /* 0x000fc40001764270 */
[----:B------:R-:W-:Y:S02]  /*5b10*/  ISETP.GT.AND P1, PT, R3, 0x8, P1 ;  /* 0x000000080300780c */ /* 0x000fe40000f24270 */
[----:B------:R-:W-:Y:S01]  /*5b20*/  F2FP.TF32.F32.PACK_B R5, R5 ;  /* 0x00000005ff05723e */ /* 0x000fe200024050ff */
[----:B-1----:R-:W-:Y:S01]  /*5b30*/  FMUL R13, R56, R23 ;  /* 0x00000017380d7220 */ /* 0x002fe20000400000 */
[----:B------:R-:W-:-:S03]  /*5b40*/  F2FP.TF32.F32.PACK_B R55, R55 ;  /* 0x00000037ff37723e */ /* 0x000fc600024050ff */
[----:B------:R0:W-:Y:S01]  /*5b50*/  @P0 STG.E desc[UR36][R8.64+0xc0], R5 ;  /* 0x0000c00508000986 */ /* 0x0001e2000c101924 */
[C---:B------:R-:W-:Y:S02]  /*5b60*/  ISETP.GT.AND P0, PT, R4.reuse, 0x40, PT ;  /* 0x000000400400780c */ /* 0x040fe40003f04270 */
        /* <DEDUP_REMOVED lines=71> */
[----:B------:R-:W-:Y:S01]  /*5fe0*/  @P3 STG.E desc[UR36][R6.64+0x164], R69 ;  /* 0x0001644506003986 */ /* 0x000fe2000c101924 */
[----:B0-----:R-:W-:Y:S01]  /*5ff0*/  FMUL R5, R70, R23 ;  /* 0x0000001746057220 */ /* 0x001fe20000400000 */
[----:B------:R-:W-:-:S02]  /*6000*/  ISETP.GT.AND P3, PT, R3, RZ, P2 ;  /* 0x000000ff0300720c */ /* 0x000fc40001764270 */
[----:B------:R-:W-:Y:S02]  /*6010*/  ISETP.GT.AND P0, PT, R3, 0x8, P0 ;  /* 0x000000080300780c */ /* 0x000fe40000704270 */
[----:B------:R-:W-:Y:S01]  /*6020*/  F2FP.TF32.F32.PACK_B R5, R5 ;  /* 0x00000005ff05723e */ /* 0x000fe200024050ff */
[----:B-1----:R-:W-:Y:S01]  /*6030*/  FMUL R11, R76, R23 ;  /* 0x000000174c0b7220 */ /* 0x002fe20000400000 */
[----:B------:R-:W-:-:S03]  /*6040*/  F2FP.TF32.F32.PACK_B R75, R75 ;  /* 0x0000004bff4b723e */ /* 0x000fc600024050ff */
[----:B------:R0:W-:Y:S01]  /*6050*/  @P1 STG.E desc[UR36][R8.64+0x160], R5 ;  /* 0x0001600508001986 */ /* 0x0001e2000c101924 */
[----:B------:R-:W-:Y:S02]  /*6060*/  F2FP.TF32.F32.PACK_B R77, R77 ;  /* 0x0000004dff4d723e */ /* 0x000fe400024050ff */
[----:B------:R-:W-:Y:S01]  /*6070*/  F2FP.TF32.F32.PACK_B R11, R11 ;  /* 0x0000000bff0b723e */ /* 0x000fe200024050ff */
[----:B------:R-:W-:Y:S01]  /*6080*/  @P4 STG.E desc[UR36][R8.64+0x164], R71 ;  /* 0x0001644708004986 */ /* 0x000fe2000c101924 */
[C---:B------:R-:W-:Y:S02]  /*6090*/  ISETP.GT.AND P4, PT, R4.reuse, 0x68, PT ;  /* 0x000000680400780c */ /* 0x040fe40003f84270 */
[----:B------:R-:W-:Y:S01]  /*60a0*/  F2FP.TF32.F32.PACK_B R79, R79 ;  /* 0x0000004fff4f723e */ /* 0x000fe200024050ff */
[----:B------:R1:W-:Y:S01]  /*60b0*/  @P5 STG.E desc[UR36][R6.64+0x180], R13 ;  /* 0x0001800d06005986 */ /* 0x0003e2000c101924 */
[----:B------:R-:W-:Y:S02]  /*60c0*/  ISETP.GT.AND P5, PT, R4, 0x69, PT ;  /* 0x000000690400780c */ /* 0x000fe40003fa4270 */
[----:B------:R-:W-:Y:S01]  /*60d0*/  F2FP.TF32.F32.PACK_B R81, R81 ;  /* 0x00000051ff51723e */ /* 0x000fe200024050ff */
[----:B------:R-:W-:Y:S01]  /*60e0*/  @P3 STG.E desc[UR36][R6.64+0x184], R73 ;  /* 0x0001844906003986 */ /* 0x000fe2000c101924 */
[C---:B------:R-:W-:Y:S01]  /*60f0*/  ISETP.GT.AND P3, PT, R3.reuse, 0x8, P2 ;  /* 0x000000080300780c */ /* 0x040fe20001764270 */
[----:B0-----:R-:W-:Y:S01]  /*6100*/  FMUL R5, R74, R23 ;  /* 0x000000174a057220 */ /* 0x001fe20000400000 */
[----:B------:R-:W-:-:S02]  /*6110*/  ISETP.GT.AND P2, PT, R3, RZ, P4 ;  /* 0x000000ff0300720c */ /* 0x000fc40002744270 */
[C---:B------:R-:W-:Y:S02]  /*6120*/  ISETP.GT.AND P1, PT, R3.reuse, RZ, P5 ;  /* 0x000000ff0300720c */ /* 0x040fe40002f24270 */
[C---:B------:R-:W-:Y:S01]  /*6130*/  ISETP.GT.AND P4, PT, R3.reuse, 0x8, P4 ;  /* 0x000000080300780c */ /* 0x040fe20002784270 */
[----:B-1----:R-:W-:Y:S01]  /*6140*/  FMUL R13, R78, R23 ;  /* 0x000000174e0d7220 */ /* 0x002fe20000400000 */
[----:B------:R-:W-:Y:S02]  /*6150*/  F2FP.TF32.F32.PACK_B R5, R5 ;  /* 0x00000005ff05723e */ /* 0x000fe400024050ff */
[----:B------:R-:W-:Y:S02]  /*6160*/  ISETP.GT.AND P5, PT, R3, 0x8, P5 ;  /* 0x000000080300780c */ /* 0x000fe40002fa4270 */
[----:B------:R-:W-:Y:S01]  /*6170*/  F2FP.TF32.F32.PACK_B R13, R13 ;  /* 0x0000000dff0d723e */ /* 0x000fe200024050ff */
[----:B------:R0:W-:Y:S01]  /*6180*/  @P0 STG.E desc[UR36][R8.64+0x180], R5 ;  /* 0x0001800508000986 */ /* 0x0001e2000c101924 */
[----:B------:R-:W-:-:S02]  /*6190*/  ISETP.GT.AND P0, PT, R4, 0x79, PT ;  /* 0x000000790400780c */ /* 0x000fc40003f04270 */
[----:B------:R-:W-:Y:S01]  /*61a0*/  F2FP.TF32.F32.PACK_B R15, R15 ;  /* 0x0000000fff0f723e */ /* 0x000fe200024050ff */
[----:B------:R-:W-:Y:S01]  /*61b0*/  @P3 STG.E desc[UR36][R8.64+0x184], R75 ;  /* 0x0001844b08003986 */ /* 0x000fe2000c101924 */
[C---:B------:R-:W-:Y:S02]  /*61c0*/  ISETP.GT.AND P3, PT, R4.reuse, 0x70, PT ;  /* 0x000000700400780c */ /* 0x040fe40003f64270 */
[----:B------:R-:W-:Y:S01]  /*61d0*/  F2FP.TF32.F32.PACK_B R83, R83 ;  /* 0x00000053ff53723e */ /* 0x000fe200024050ff */
[----:B------:R1:W-:Y:S01]  /*61e0*/  @P2 STG.E desc[UR36][R6.64+0x1a0], R11 ;  /* 0x0001a00b06002986 */ /* 0x0003e2000c101924 */
[C---:B------:R-:W-:Y:S02]  /*61f0*/  ISETP.GT.AND P2, PT, R4.reuse, 0x71, PT ;  /* 0x000000710400780c */ /* 0x040fe40003f44270 */
[----:B------:R-:W-:Y:S01]  /*6200*/  F2FP.TF32.F32.PACK_B R21, R21 ;  /* 0x00000015ff15723e */ /* 0x000fe200024050ff */
[----:B------:R-:W-:Y:S01]  /*6210*/  @P1 STG.E desc[UR36][R6.64+0x1a4], R77 ;  /* 0x0001a44d06001986 */ /* 0x000fe2000c101924 */
[----:B------:R-:W-:Y:S01]  /*6220*/  ISETP.GT.AND P1, PT, R4, 0x78, PT ;  /* 0x000000780400780c */ /* 0x000fe20003f24270 */
[----:B------:R-:W-:Y:S01]  /*6230*/  @P4 IMAD.MOV.U32 R4, RZ, RZ, R8 ;  /* 0x000000ffff044224 */ /* 0x000fe200078e0008 */
[----:B------:R-:W-:Y:S01]  /*6240*/  F2FP.TF32.F32.PACK_B R85, R85 ;  /* 0x00000055ff55723e */ /* 0x000fe200024050ff */
[----:B0-----:R-:W-:Y:S01]  /*6250*/  @P4 IMAD.MOV.U32 R5, RZ, RZ, R9 ;  /* 0x000000ffff054224 */ /* 0x001fe200078e0009 */
[----:B------:R-:W-:Y:S01]  /*6260*/  F2FP.TF32.F32.PACK_B R87, R87 ;  /* 0x00000057ff57723e */ /* 0x000fe200024050ff */
[----:B-1----:R-:W-:-:S03]  /*6270*/  FMUL R11, R80, R23 ;  /* 0x00000017500b7220 */ /* 0x002fc60000400000 */
[----:B------:R0:W-:Y:S01]  /*6280*/  @P4 STG.E desc[UR36][R4.64+0x1a0], R13 ;  /* 0x0001a00d04004986 */ /* 0x0001e2000c101924 */
[C---:B------:R-:W-:Y:S02]  /*6290*/  ISETP.GT.AND P4, PT, R3.reuse, RZ, P3 ;  /* 0x000000ff0300720c */ /* 0x040fe40001f84270 */
[----:B------:R-:W-:Y:S02]  /*62a0*/  ISETP.GT.AND P3, PT, R3, 0x8, P3 ;  /* 0x000000080300780c */ /* 0x000fe40001f64270 */
[----:B------:R-:W-:Y:S01]  /*62b0*/  F2FP.TF32.F32.PACK_B R11, R11 ;  /* 0x0000000bff0b723e */ /* 0x000fe200024050ff */
[----:B0-----:R-:W-:Y:S02]  /*62c0*/  @P5 IMAD.MOV.U32 R4, RZ, RZ, R8 ;  /* 0x000000ffff045224 */ /* 0x001fe400078e0008 */
[----:B------:R-:W-:Y:S01]  /*62d0*/  FMUL R13, R86, R23 ;  /* 0x00000017560d7220 */ /* 0x000fe20000400000 */
[----:B------:R-:W-:-:S04]  /*62e0*/  @P5 IMAD.MOV.U32 R5, RZ, RZ, R9 ;  /* 0x000000ffff055224 */ /* 0x000fc800078e0009 */
[----:B------:R-:W-:Y:S01]  /*62f0*/  F2FP.TF32.F32.PACK_B R13, R13 ;  /* 0x0000000dff0d723e */ /* 0x000fe200024050ff */
[----:B------:R0:W-:Y:S01]  /*6300*/  @P5 STG.E desc[UR36][R4.64+0x1a4], R79 ;  /* 0x0001a44f04005986 */ /* 0x0001e2000c101924 */
[C---:B------:R-:W-:Y:S02]  /*6310*/  ISETP.GT.AND P5, PT, R3.reuse, RZ, P2 ;  /* 0x000000ff0300720c */ /* 0x040fe400017a4270 */
[----:B------:R-:W-:Y:S01]  /*6320*/  ISETP.GT.AND P2, PT, R3, 0x8, P2 ;  /* 0x000000080300780c */ /* 0x000fe20001744270 */
[----:B0-----:R-:W-:Y:S02]  /*6330*/  @P4 IMAD.MOV.U32 R4, RZ, RZ, R6 ;  /* 0x000000ffff044224 */ /* 0x001fe400078e0006 */
[----:B------:R-:W-:-:S05]  /*6340*/  @P4 IMAD.MOV.U32 R5, RZ, RZ, R7 ;  /* 0x000000ffff054224 */ /* 0x000fca00078e0007 */
        /* <DEDUP_REMOVED lines=10> */
[----:B------:R0:W-:Y:S02]  /*63f0*/  @P3 STG.E desc[UR36][R4.64+0x1c0], R15 ;  /* 0x0001c00f04003986 */ /* 0x0001e4000c101924 */
[----:B0-----:R-:W-:Y:S02]  /*6400*/  @P2 IMAD.MOV.U32 R4, RZ, RZ, R8 ;  /* 0x000000ffff042224 */ /* 0x001fe400078e0008 */
[----:B------:R-:W-:-:S05]  /*6410*/  @P2 IMAD.MOV.U32 R5, RZ, RZ, R9 ;  /* 0x000000ffff052224 */ /* 0x000fca00078e0009 */
[----:B------:R0:W-:Y:S02]  /*6420*/  @P2 STG.E desc[UR36][R4.64+0x1c4], R83 ;  /* 0x0001c45304002986 */ /* 0x0001e4000c101924 */
[----:B0-----:R-:W-:Y:S02]  /*6430*/  @P4 IMAD.MOV.U32 R4, RZ, RZ, R6 ;  /* 0x000000ffff044224 */ /* 0x001fe400078e0006 */
[----:B------:R-:W-:-:S05]  /*6440*/  @P4 IMAD.MOV.U32 R5, RZ, RZ, R7 ;  /* 0x000000ffff054224 */ /* 0x000fca00078e0007 */
[----:B------:R0:W-:Y:S04]  /*6450*/  @P4 STG.E desc[UR36][R4.64+0x1e0], R21 ;  /* 0x0001e01504004986 */ /* 0x0001e8000c101924 */
[----:B------:R1:W-:Y:S01]  /*6460*/  @P5 STG.E desc[UR36][R6.64+0x1e4], R85 ;  /* 0x0001e45506005986 */ /* 0x0003e2000c101924 */
[----:B0-----:R-:W-:Y:S02]  /*6470*/  @P1 IMAD.MOV.U32 R4, RZ, RZ, R8 ;  /* 0x000000ffff041224 */ /* 0x001fe400078e0008 */
[----:B------:R-:W-:-:S05]  /*6480*/  @P1 IMAD.MOV.U32 R5, RZ, RZ, R9 ;  /* 0x000000ffff051224 */ /* 0x000fca00078e0009 */
[----:B------:R1:W-:Y:S04]  /*6490*/  @P1 STG.E desc[UR36][R4.64+0x1e0], R13 ;  /* 0x0001e00d04001986 */ /* 0x0003e8000c101924 */
[----:B------:R1:W-:Y:S02]  /*64a0*/  @P0 STG.E desc[UR36][R8.64+0x1e4], R87 ;  /* 0x0001e45708000986 */ /* 0x0003e4000c101924 */
.L_x_158:
[----:B------:R-:W-:Y:S05]  /*64b0*/  BSYNC B0 ;  /* 0x0000000000007941 */ /* 0x000fea0003800000 */
.L_x_32:
[----:B------:R-:W-:Y:S01]  /*64c0*/  IADD3 R16, P0, R16, UR38, RZ ;  /* 0x0000002610107c10 */ /* 0x000fe2000ff1e0ff */
[----:B------:R-:W-:Y:S01]  /*64d0*/  ULDC.64 UR4, c[0x0][0x650] ;  /* 0x0001940000047ab9 */ /* 0x000fe20000000a00 */
[----:B------:R-:W-:Y:S01]  /*64e0*/  PRMT R3, RZ, 0x7610, R3 ;  /* 0x00007610ff037816 */ /* 0x000fe20000000003 */
[----:B------:R-:W-:Y:S01]  /*64f0*/  IMAD.MOV.U32 R100, RZ, RZ, -0x1 ;  /* 0xffffffffff647424 */ /* 0x000fe200078e00ff */
[----:B------:R-:W-:Y:S01]  /*6500*/  IADD3.X R17, R17, UR41, RZ, P0, !PT ;  /* 0x0000002911117c10 */ /* 0x000fe200087fe4ff */
[----:B--2---:R-:W-:Y:S01]  /*6510*/  IMAD.MOV.U32 R101, RZ, RZ, -0x1 ;  /* 0xffffffffff657424 */ /* 0x004fe200078e00ff */
[----:B------:R-:W-:-:S04]  /*6520*/  ISETP.GE.U32.AND P0, PT, R16, UR4, PT ;  /* 0x0000000410007c0c */ /* 0x000fc8000bf06070 */
[----:B------:R-:W-:-:S13]  /*6530*/  ISETP.GE.U32.AND.EX P0, PT, R17, UR5, PT, P0 ;  /* 0x0000000511007c0c */ /* 0x000fda000bf06100 */
[----:B------:R-:W-:Y:S05]  /*6540*/  @P0 BRA `(.L_x_159) ;  /* 0x00000004004c0947 */ /* 0x000fea0003800000 */
[----:B0-----:R-:W0:Y:S01]  /*6550*/  LDC.64 R10, c[0x0][0x628] ;  /* 0x00018a00ff0a7b82 */ /* 0x001e220000000a00 */
[----:B-1--4-:R-:W1:Y:S01]  /*6560*/  S2R R12, SR_CTAID.X ;  /* 0x00000000000c7919 */ /* 0x012e620000002500 */
[----:B---3--:R-:W-:Y:S02]  /*6570*/  IMAD.MOV.U32 R8, RZ, RZ, R16 ;  /* 0x000000ffff087224 */ /* 0x008fe400078e0010 */
[----:B------:R-:W-:Y:S01]  /*6580*/  IMAD.MOV.U32 R9, RZ, RZ, R17 ;  /* 0x000000ffff097224 */ /* 0x000fe200078e0011 */
[----:B------:R-:W2:Y:S03]  /*6590*/  S2R R20, SR_CTAID.Y ;  /* 0x0000000000147919 */ /* 0x000ea60000002600 */
[----:B------:R-:W3:Y:S08]  /*65a0*/  LDC R0, c[0x0][0x630] ;  /* 0x00018c00ff007b82 */ /* 0x000ef00000000800 */
[----:B------:R-:W4:Y:S01]  /*65b0*/  LDC.64 R14, c[0x0][0x620] ;  /* 0x00018800ff0e7b82 */ /* 0x000f220000000a00 */
[----:B0-----:R-:W-:-:S04]  /*65c0*/  ISETP.NE.U32.AND P0, PT, R10, RZ, PT ;  /* 0x000000ff0a00720c */ /* 0x001fc80003f05070 */
[----:B------:R-:W-:-:S13]  /*65d0*/  ISETP.NE.AND.EX P0, PT, R11, RZ, PT, P0 ;  /* 0x000000ff0b00720c */ /* 0x000fda0003f05300 */
[----:B-1234-:R-:W-:Y:S05]  /*65e0*/  @!P0 BRA `(.L_x_160) ;  /* 0x0000000000288947 */ /* 0x01efea0003800000 */
        /* <DEDUP_REMOVED lines=10> */
.L_x_160:
[-CC-:B------:R-:W-:Y:S01]  /*6690*/  SHF.R.U64 R101, R8, R0.reuse, R9.reuse ;  /* 0x0000000008657219 */ /* 0x180fe20000001209 */
[----:B------:R-:W0:Y:S01]  /*66a0*/  LDC.64 R26, c[0x0][0x640] ;  /* 0x00019000ff1a7b82 */ /* 0x000e220000000a00 */
[----:B------:R-:W-:Y:S01]  /*66b0*/  SHF.R.U32.HI R0, RZ, R0, R9 ;  /* 0x00000000ff007219 */ /* 0x000fe20000011609 */
[----:B------:R-:W-:Y:S01]  /*66c0*/  ULDC UR4, c[0x0][0x150] ;  /* 0x0000540000047ab9 */ /* 0x000fe20000000800 */
[----:B------:R-:W-:Y:S02]  /*66d0*/  IADD3 R3, P0, RZ, -R101, RZ ;  /* 0x80000065ff037210 */ /* 0x000fe40007f1e0ff */
[----:B------:R-:W-:-:S03]  /*66e0*/  I2FP.F32.U32 R7, R12 ;  /* 0x0000000c00077245 */ /* 0x000fc60000201000 */
[----:B------:R-:W1:Y:S01]  /*66f0*/  LDC R6, c[0x0][0x618] ;  /* 0x00018600ff067b82 */ /* 0x000e620000000800 */
[----:B------:R-:W-:Y:S02]  /*6700*/  IMAD.X R5, RZ, RZ, ~R0, P0 ;  /* 0x000000ffff057224 */ /* 0x000fe400000e0e00 */
[----:B------:R-:W-:Y:S01]  /*6710*/  FMUL R7, R7, UR4 ;  /* 0x0000000407077c20 */ /* 0x000fe20008400000 */
[----:B------:R-:W-:Y:S01]  /*6720*/  ULDC UR4, c[0x0][0x154] ;  /* 0x0000550000047ab9 */ /* 0x000fe20000000800 */
[-C--:B------:R-:W-:Y:S02]  /*6730*/  IMAD R0, R5, R14.reuse, RZ ;  /* 0x0000000e05007224 */ /* 0x080fe400078e02ff */
[C---:B------:R-:W-:Y:S01]  /*6740*/  IMAD.WIDE.U32 R4, R3.reuse, R14, R16 ;  /* 0x0000000e03047225 */ /* 0x040fe200078e0010 */
[----:B------:R-:W2:Y:S01]  /*6750*/  LDC R8, c[0x0][0x608] ;  /* 0x00018200ff087b82 */ /* 0x000ea20000000800 */
[----:B------:R-:W3:Y:S02]  /*6760*/  F2I.U32.TRUNC.NTZ R7, R7 ;  /* 0x0000000700077305 */ /* 0x000ee4000020f000 */
[----:B------:R-:W-:Y:S01]  /*6770*/  IMAD R3, R3, R15, R0 ;  /* 0x0000000f03037224 */ /* 0x000fe200078e0200 */
[----:B------:R-:W-:-:S03]  /*6780*/  I2FP.F32.U32 R0, R20 ;  /* 0x0000001400007245 */ /* 0x000fc60000201000 */
[----:B------:R-:W-:Y:S01]  /*6790*/  IMAD.IADD R3, R5, 0x1, R3 ;  /* 0x0000000105037824 */ /* 0x000fe200078e0203 */
[----:B------:R-:W4:Y:S01]  /*67a0*/  LDC R11, c[0x0][0x658] ;  /* 0x00019600ff0b7b82 */ /* 0x000f220000000800 */
[----:B0-----:R-:W-:-:S04]  /*67b0*/  ISETP.NE.U32.AND P0, PT, R26, RZ, PT ;  /* 0x000000ff1a00720c */ /* 0x001fc80003f05070 */
[----:B------:R-:W-:-:S03]  /*67c0*/  ISETP.NE.AND.EX P0, PT, R27, RZ, PT, P0 ;  /* 0x000000ff1b00720c */ /* 0x000fc60003f05300 */
[----:B------:R-:W0:Y:S01]  /*67d0*/  LDC R9, c[0x0][0x144] ;  /* 0x00005100ff097b82 */ /* 0x000e220000000800 */
[-C--:B-1----:R-:W-:Y:S01]  /*67e0*/  SHF.R.U64 R10, R4, R6.reuse, R3 ;  /* 0x00000006040a7219 */ /* 0x082fe20000001203 */
[----:B---3--:R-:W-:Y:S01]  /*67f0*/  IMAD.MOV R7, RZ, RZ, -R7 ;  /* 0x000000ffff077224 */ /* 0x008fe200078e0a07 */
[----:B------:R-:W-:Y:S01]  /*6800*/  SHF.R.U32.HI R3, RZ, R6, R3 ;  /* 0x00000006ff037219 */ /* 0x000fe20000011603 */
[----:B------:R-:W-:-:S04]  /*6810*/  FMUL R6, R0, UR4 ;  /* 0x0000000400067c20 */ /* 0x000fc80008400000 */
[----:B------:R-:W1:Y:S01]  /*6820*/  LDC R21, c[0x0][0x148] ;  /* 0x00005200ff157b82 */ /* 0x000e620000000800 */
[----:B------:R3:W0:Y:S01]  /*6830*/  F2I.U32.TRUNC.NTZ R14, R6 ;  /* 0x00000006000e7305 */ /* 0x000622000020f000 */
[-CC-:B--2---:R-:W-:Y:S02]  /*6840*/  SHF.R.U64 R13, R10, R8.reuse, R3.reuse ;  /* 0x000000080a0d7219 */ /* 0x184fe40000001203 */
[----:B------:R-:W-:-:S04]  /*6850*/  SHF.R.U32.HI R0, RZ, R8, R3 ;  /* 0x00000008ff007219 */ /* 0x000fc80000011603 */
[----:B-----5:R-:W2:Y:S01]  /*6860*/  LDC R24, c[0x0][0x648] ;  /* 0x00019200ff187b82 */ /* 0x020ea20000000800 */
[-CC-:B----4-:R-:W-:Y:S02]  /*6870*/  SHF.R.U64 R15, R13, R11.reuse, R0.reuse ;  /* 0x0000000b0d0f7219 */ /* 0x190fe40000001200 */
[----:B------:R-:W-:-:S03]  /*6880*/  SHF.R.U32.HI R5, RZ, R11, R0 ;  /* 0x0000000bff057219 */ /* 0x000fc60000011600 */
[----:B------:R-:W-:Y:S02]  /*6890*/  IMAD.MOV.U32 R4, RZ, RZ, R15 ;  /* 0x000000ffff047224 */ /* 0x000fe400078e000f */
[----:B------:R-:W4:Y:S01]  /*68a0*/  LDC R28, c[0x0][0x638] ;  /* 0x00018e00ff1c7b82 */ /* 0x000f220000000800 */
[----:B0-----:R-:W-:-:S07]  /*68b0*/  IMAD R25, R9, R7, R12 ;  /* 0x0000000709197224 */ /* 0x001fce00078e020c */
[----:B------:R-:W0:Y:S08]  /*68c0*/  LDC R29, c[0x0][0x610] ;  /* 0x00018400ff1d7b82 */ /* 0x000e300000000800 */
[----:B------:R-:W0:Y:S01]  /*68d0*/  LDC R30, c[0x0][0x600] ;  /* 0x00018000ff1e7b82 */ /* 0x000e220000000800 */
[----:B-123--:R-:W-:Y:S05]  /*68e0*/  @!P0 BRA `(.L_x_161) ;  /* 0x0000000000288947 */ /* 0x00efea0003800000 */
[----:B------:R-:W1:Y:S02]  /*68f0*/  LDC R0, c[0x0][0x64c] ;  /* 0x00019300ff007b82 */ /* 0x000e640000000800 */
[----:B-1----:R-:W-:-:S05]  /*6900*/  IADD3 R3, P0, R15, R0, RZ ;  /* 0x000000000f037210 */ /* 0x002fca0007f1e0ff */
        /* <DEDUP_REMOVED lines=8> */
.L_x_161:
[----:B------:R-:W-:Y:S01]  /*6990*/  ISETP.NE.AND P0, PT, R2, 0x1, PT ;  /* 0x000000010200780c */ /* 0x000fe20003f05270 */
[----:B------:R-:W-:Y:S01]  /*69a0*/  IMAD.MOV R14, RZ, RZ, -R14 ;  /* 0x000000ffff0e7224 */ /* 0x000fe200078e0a0e */
[----:B------:R-:W-:Y:S02]  /*69b0*/  SHF.R.U64 R3, R4, R24, R5 ;  /* 0x0000001804037219 */ /* 0x000fe40000001205 */
[----:B------:R-:W-:Y:S02]  /*69c0*/  LOP3.LUT R0, R13, R98, RZ, 0xc0, !PT ;  /* 0x000000620d007212 */ /* 0x000fe400078ec0ff */
[----:B------:R-:W-:Y:S01]  /*69d0*/  LOP3.LUT R10, R10, R97, RZ, 0xc0, !PT ;  /* 0x000000610a0a7212 */ /* 0x000fe200078ec0ff */
[----:B------:R-:W-:Y:S02]  /*69e0*/  IMAD.MOV R4, RZ, RZ, -R3 ;  /* 0x000000ffff047224 */ /* 0x000fe400078e0a03 */
[----:B------:R-:W-:Y:S02]  /*69f0*/  IMAD R0, R93, R3, R0 ;  /* 0x000000035d007224 */ /* 0x000fe400078e0200 */
[----:B----4-:R-:W-:-:S02]  /*6a00*/  IMAD R3, R4, R28, R15 ;  /* 0x0000001c04037224 */ /* 0x010fc400078e020f */
[----:B------:R-:W-:Y:S02]  /*6a10*/  @P0 IMAD R25, R21, R14, R20 ;  /* 0x0000000e15190224 */ /* 0x000fe400078e0214 */
[----:B0-----:R-:W-:Y:S02]  /*6a20*/  IMAD R5, R3, R30, R10 ;  /* 0x0000001e03057224 */ /* 0x001fe400078e020a */
[----:B------:R-:W-:Y:S02]  /*6a30*/  IMAD R0, R0, R29, R25 ;  /* 0x0000001d00007224 */ /* 0x000fe400078e0219 */
[----:B------:R-:W-:-:S03]  /*6a40*/  IMAD.MOV.U32 R4, RZ, RZ, 0x1 ;  /* 0x00000001ff047424 */ /* 0x000fc600078e00ff */
[----:B------:R-:W-:Y:S02]  /*6a50*/  SEL R100, R5, R0, !P0 ;  /* 0x0000000005647207 */ /* 0x000fe40004000000 */
[----:B------:R-:W-:Y:S02]  /*6a60*/  PRMT R3, R4, 0x7610, R3 ;  /* 0x0000761004037816 */ /* 0x000fe40000000003 */
[----:B------:R-:W-:-:S07]  /*6a70*/  SEL R0, R0, R5, !P0 ;  /* 0x0000000500007207 */ /* 0x000fce0004000000 */
.L_x_159:
[----:B------:R-:W-:Y:S01]  /*6a80*/  UIADD3 UR42, UR43, UR42, URZ ;  /* 0x0000002a2b2a7290 */ /* 0x000fe2000fffe03f */
[----:B------:R-:W-:Y:S01]  /*6a90*/  LOP3.LUT P0, RZ, R3, 0xff, RZ, 0xc0, !PT ;  /* 0x000000ff03ff7812 */ /* 0x000fe2000780c0ff */
[----:B------:R-:W-:Y:S02]  /*6aa0*/  IMAD.MOV.U32 R103, RZ, RZ, R0 ;  /* 0x000000ffff677224 */ /* 0x000fe400078e0000 */
[----:B------:R-:W-:Y:S02]  /*6ab0*/  USHF.R.U32.HI UR4, URZ, 0x2, UR42 ;  /* 0x000000023f047899 */ /* 0x000fe4000801162a */
[----:B------:R-:W-:Y:S02]  /*6ac0*/  UISETP.GT.U32.AND UP1, UPT, UR42, 0x3, UPT ;  /* 0x000000032a00788c */ /* 0x000fe4000bf24070 */
[----:B------:R-:W-:Y:S02]  /*6ad0*/  ULOP3.LUT UR4, UR4, 0x1, URZ, 0xc0, !UPT ;  /* 0x0000000104047892 */ /* 0x000fe4000f8ec03f */
[----:B------:R-:W-:-:S02]  /*6ae0*/  UISETP.LT.U32.AND UP1, UPT, UR43, 0x4, UP1 ;  /* 0x000000042b00788c */ /* 0x000fc40008f21070 */
[----:B------:R-:W-:Y:S02]  /*6af0*/  UISETP.NE.U32.AND UP0, UPT, UR4, 0x1, UPT ;  /* 0x000000010400788c */ /* 0x000fe4000bf05070 */
[----:B------:R-:W-:Y:S02]  /*6b00*/  USEL UR5, URZ, 0x1, !UP1 ;  /* 0x000000013f057887 */ /* 0x000fe4000c800000 */
[----:B------:R-:W-:Y:S02]  /*6b10*/  UISETP.GT.U32.AND UP0, UPT, UR43, 0x3, !UP0 ;  /* 0x000000032b00788c */ /* 0x000fe4000c704070 */
[----:B------:R-:W-:Y:S02]  /*6b20*/  ULOP3.LUT UR42, UR42, 0x3, URZ, 0xc0, !UPT ;  /* 0x000000032a2a7892 */ /* 0x000fe4000f8ec03f */
[----:B------:R-:W-:-:S04]  /*6b30*/  USEL UR4, URZ, 0x1, !UP0 ;  /* 0x000000013f047887 */ /* 0x000fc8000c000000 */
[----:B------:R-:W-:Y:S01]  /*6b40*/  ULOP3.LUT UR40, UR4, UR40, UR5, 0x96, !UPT ;  /* 0x0000002804287292 */ /* 0x000fe2000f8e9605 */
[----:B------:R-:W-:Y:S11]  /*6b50*/  @P0 BRA `(.L_x_162) ;  /* 0xffffffa800480947 */ /* 0x000ff6000383ffff */
[----:B------:R-:W-:Y:S05]  /*6b60*/  EXIT ;  /* 0x000000000000794d */ /* 0x000fea0003800000 */
.L_x_7:
        /* <DEDUP_REMOVED lines=26> */
.L_x_164:
[----:B------:R-:W0:Y:S01]  /*6d10*/  LDC.64 R28, c[0x0][0x640] ;  /* 0x00019000ff1c7b82 */ /* 0x000e220000000a00 */
[-CC-:B------:R-:W-:Y:S01]  /*6d20*/  SHF.R.U64 R22, R14, R6.reuse, R15.reuse ;  /* 0x000000060e167219 */ /* 0x180fe2000000120f */
[----:B------:R-:W-:Y:S01]  /*6d30*/  IMAD.MOV.U32 R30, RZ, RZ, 0x1 ;  /* 0x00000001ff1e7424 */ /* 0x000fe200078e00ff */
[----:B------:R-:W-:Y:S02]  /*6d40*/  SHF.R.U32.HI R6, RZ, R6, R15 ;  /* 0x00000006ff067219 */ /* 0x000fe4000001160f */
[----:B------:R-:W-:-:S03]  /*6d50*/  IADD3 R13, P0, RZ, -R22, RZ ;  /* 0x80000016ff0d7210 */ /* 0x000fc60007f1e0ff */
[----:B------:R-:W1:Y:S02]  /*6d60*/  LDC R12, c[0x0][0x618] ;  /* 0x00018600ff0c7b82 */ /* 0x000e640000000800 */
[----:B------:R-:W-:-:S04]  /*6d70*/  IMAD.X R11, RZ, RZ, ~R6, P0 ;  /* 0x000000ffff0b7224 */ /* 0x000fc800000e0e06 */
[-C--:B------:R-:W-:Y:S02]  /*6d80*/  IMAD R6, R11, R24.reuse, RZ ;  /* 0x000000180b067224 */ /* 0x080fe400078e02ff */
[----:B------:R-:W2:Y:S01]  /*6d90*/  LDC R14, c[0x0][0x608] ;  /* 0x00018200ff0e7b82 */ /* 0x000ea20000000800 */
[----:B------:R-:W-:-:S04]  /*6da0*/  IMAD.WIDE.U32 R10, R13, R24, R16 ;  /* 0x000000180d0a7225 */ /* 0x000fc800078e0010 */
[----:B------:R-:W-:-:S03]  /*6db0*/  IMAD R13, R13, R25, R6 ;  /* 0x000000190d0d7224 */ /* 0x000fc600078e0206 */
[----:B------:R-:W3:Y:S01]  /*6dc0*/  LDC R27, c[0x0][0x658] ;  /* 0x00019600ff1b7b82 */ /* 0x000ee20000000800 */
[----:B------:R-:W-:Y:S01]  /*6dd0*/  IMAD.IADD R11, R11, 0x1, R13 ;  /* 0x000000010b0b7824 */ /* 0x000fe200078e020d */
[----:B0-----:R-:W-:-:S04]  /*6de0*/  ISETP.NE.U32.AND P0, PT, R28, RZ, PT ;  /* 0x000000ff1c00720c */ /* 0x001fc80003f05070 */
[----:B------:R-:W-:Y:S02]  /*6df0*/  ISETP.NE.AND.EX P0, PT, R29, RZ, PT, P0 ;  /* 0x000000ff1d00720c */ /* 0x000fe40003f05300 */
[----:B------:R-:W0:Y:S01]  /*6e00*/  LDC R20, c[0x0][0x600] ;  /* 0x00018000ff147b82 */ /* 0x000e220000000800 */
[-CC-:B-1----:R-:W-:Y:S01]  /*6e10*/  SHF.R.U64 R8, R10, R12.reuse, R11.reuse ;  /* 0x0000000c0a087219 */ /* 0x182fe2000000120b */
[----:B------:R-:W-:Y:S01]  /*6e20*/  IMAD.MOV.U32 R10, RZ, RZ, -0x1 ;  /* 0xffffffffff0a7424 */ /* 0x000fe200078e00ff */
[----:B------:R-:W-:-:S05]  /*6e30*/  SHF.R.U32.HI R11, RZ, R12, R11 ;  /* 0x0000000cff0b7219 */ /* 0x000fca000001160b */
[----:B------:R-:W1:Y:S01]  /*6e40*/  LDC R24, c[0x0][0x648] ;  /* 0x00019200ff187b82 */ /* 0x000e620000000800 */
[-CC-:B--2---:R-:W-:Y:S02]  /*6e50*/  SHF.R.U64 R21, R8, R14.reuse, R11.reuse ;  /* 0x0000000e08157219 */ /* 0x184fe4000000120b */
[----:B------:R-:W-:-:S05]  /*6e60*/  SHF.R.U32.HI R6, RZ, R14, R11 ;  /* 0x0000000eff067219 */ /* 0x000fca000001160b */
[----:B------:R-:W2:Y:S01]  /*6e70*/  LDC R26, c[0x0][0x638] ;  /* 0x00018e00ff1a7b82 */ /* 0x000ea20000000800 */
[-C--:B---3--:R-:W-:Y:S02]  /*6e80*/  SHF.L.U32 R10, R10, R27.reuse, RZ ;  /* 0x0000001b0a0a7219 */ /* 0x088fe400000006ff */
[-CC-:B------:R-:W-:Y:S02]  /*6e90*/  SHF.R.U64 R25, R21, R27.reuse, R6.reuse ;  /* 0x0000001b15197219 */ /* 0x180fe40000001206 */
[----:B------:R-:W-:Y:S02]  /*6ea0*/  LOP3.LUT R32, RZ, R10, RZ, 0x33, !PT ;  /* 0x0000000aff207212 */ /* 0x000fe400078e33ff */
[----:B------:R-:W-:Y:S01]  /*6eb0*/  SHF.R.U32.HI R11, RZ, R27, R6 ;  /* 0x0000001bff0b7219 */ /* 0x000fe20000011606 */
[----:B------:R-:W3:Y:S01]  /*6ec0*/  LDC R31, c[0x0][0x610] ;  /* 0x00018400ff1f7b82 */ /* 0x000ee20000000800 */
[----:B------:R-:W-:Y:S01]  /*6ed0*/  IMAD.MOV.U32 R10, RZ, RZ, R25 ;  /* 0x000000ffff0a7224 */ /* 0x000fe200078e0019 */
[----:B------:R-:W-:Y:S06]  /*6ee0*/  @!P0 BRA `(.L_x_165) ;  /* 0x0000000000288947 */ /* 0x000fec0003800000 */
        /* <DEDUP_REMOVED lines=10> */
.L_x_165:
[----:B------:R-:W-:Y:S02]  /*6f90*/  ISETP.NE.AND P0, PT, R2, 0x1, PT ;  /* 0x000000010200780c */ /* 0x000fe40003f05270 */
[----:B-1----:R-:W-:Y:S01]  /*6fa0*/  SHF.R.U64 R6, R10, R24, R11 ;  /* 0x000000180a067219 */ /* 0x002fe2000000120b */
[----:B0-----:R-:W-:Y:S01]  /*6fb0*/  VIADD R11, R20, 0xffffffff ;  /* 0xffffffff140b7836 */ /* 0x001fe20000000000 */
[----:B------:R-:W-:Y:S02]  /*6fc0*/  SHF.L.U32 R30, R30, R27, RZ ;  /* 0x0000001b1e1e7219 */ /* 0x000fe400000006ff */
[----:B------:R-:W-:Y:S01]  /*6fd0*/  LOP3.LUT R5, R21, R32, RZ, 0xc0, !PT ;  /* 0x0000002015057212 */ /* 0x000fe200078ec0ff */
[----:B------:R-:W-:-:S04]  /*6fe0*/  IMAD.MOV R10, RZ, RZ, -R6 ;  /* 0x000000ffff0a7224 */ /* 0x000fc800078e0a06 */
[----:B------:R-:W-:Y:S01]  /*6ff0*/  IMAD R6, R30, R6, R5 ;  /* 0x000000061e067224 */ /* 0x000fe200078e0205 */
[----:B------:R-:W-:Y:S01]  /*7000*/  LOP3.LUT R5, R8, R11, RZ, 0xc0, !PT ;  /* 0x0000000b08057212 */ /* 0x000fe200078ec0ff */
[----:B------:R-:W-:Y:S02]  /*7010*/  @P0 IMAD R7, R9, R23, R4 ;  /* 0x0000001709070224 */ /* 0x000fe400078e0204 */
[----:B--2---:R-:W-:Y:S02]  /*7020*/  IMAD R4, R10, R26, R25 ;  /* 0x0000001a0a047224 */ /* 0x004fe400078e0219 */
[----:B---3--:R-:W-:Y:S02]  /*7030*/  IMAD R7, R6, R31, R7 ;  /* 0x0000001f06077224 */ /* 0x008fe400078e0207 */
[----:B------:R-:W-:Y:S02]  /*7040*/  IMAD R4, R4, R20, R5 ;  /* 0x0000001404047224 */ /* 0x000fe400078e0205 */
[----:B------:R-:W-:-:S02]  /*7050*/  IMAD.MOV.U32 R8, RZ, RZ, 0x1 ;  /* 0x00000001ff087424 */ /* 0x000fc400078e00ff */
[----:B------:R-:W-:Y:S01]  /*7060*/  IMAD.MOV.U32 R6, RZ, RZ, R22 ;  /* 0x000000ffff067224 */ /* 0x000fe200078e0016 */
[----:B------:R-:W-:Y:S02]  /*7070*/  SEL R20, R4, R7, !P0 ;  /* 0x0000000704147207 */ /* 0x000fe40004000000 */
[----:B------:R-:W-:-:S07]  /*7080*/  SEL R21, R7, R4, !P0 ;  /* 0x0000000407157207 */ /* 0x000fce0004000000 */
.L_x_163:
[----:B------:R-:W-:-:S08]  /*7090*/  NOP ;  /* 0x0000000000007918 */ /* 0x000fd00000000000 */
[----:B------:R-:W0:-:S00]  /*70a0*/  USETMAXREG.DEALLOC.CTAPOOL 0x28 ;  /* 0x00000028000079c8 */ /* 0x000e0000080e0500 */
[----:B0-----:R-:W-:-:S13]  /*70b0*/  ISETP.NE.AND P0, PT, R3, RZ, PT ;  /* 0x000000ff0300720c */ /* 0x001fda0003f05270 */
[----:B------:R-:W-:Y:S05]  /*70c0*/  @P0 EXIT ;  /* 0x000000000000094d */ /* 0x000fea0003800000 */
[----:B------:R-:W-:Y:S01]  /*70d0*/  LOP3.LUT P0, RZ, R8, 0xff, RZ, 0xc0, !PT ;  /* 0x000000ff08ff7812 */ /* 0x000fe2000780c0ff */
[----:B------:R-:W-:Y:S02]  /*70e0*/  IMAD.MOV.U32 R3, RZ, RZ, 0x1 ;  /* 0x00000001ff037424 */ /* 0x000fe400078e00ff */
[----:B------:R-:W-:-:S10]  /*70f0*/  IMAD.MOV.U32 R8, RZ, RZ, RZ ;  /* 0x000000ffff087224 */ /* 0x000fd400078e00ff */
[----:B------:R-:W-:Y:S05]  /*7100*/  @!P0 BRA `(.L_x_166) ;  /* 0x0000000c005c8947 */ /* 0x000fea0003800000 */
[----:B------:R-:W0:Y:S01]  /*7110*/  LDC R3, c[0x0][0x28c] ;  /* 0x0000a300ff037b82 */ /* 0x000e220000000800 */
[----:B------:R-:W1:Y:S01]  /*7120*/  S2R R12, SR_CgaCtaId ;  /* 0x00000000000c7919 */ /* 0x000e620000008800 */
[----:B------:R-:W-:Y:S01]  /*7130*/  ULDC UR5, c[0x0][0x658] ;  /* 0x0001960000057ab9 */ /* 0x000fe20000000800 */
[----:B------:R-:W-:Y:S01]  /*7140*/  UMOV UR6, 0xffffffff ;  /* 0xffffffff00067882 */ /* 0x000fe20000000000 */
[----:B------:R-:W-:Y:S01]  /*7150*/  BSSY B0, `(.L_x_166) ;  /* 0x00000d2000007945 */ /* 0x000fe20003800000 */
[----:B------:R-:W-:Y:S01]  /*7160*/  USHF.L.U32 UR6, UR6, UR5, URZ ;  /* 0x0000000506067299 */ /* 0x000fe2000800063f */
[----:B------:R-:W-:Y:S01]  /*7170*/  IMAD.MOV.U32 R10, RZ, RZ, 0x1 ;  /* 0x00000001ff0a7424 */ /* 0x000fe200078e00ff */
[----:B------:R-:W-:Y:S01]  /*7180*/  LOP3.LUT R19, R18, 0x2, RZ, 0xfc, !PT ;  /* 0x0000000212137812 */ /* 0x000fe200078efcff */
[----:B------:R-:W-:Y:S01]  /*7190*/  IMAD.MOV.U32 R8, RZ, RZ, RZ ;  /* 0x000000ffff087224 */ /* 0x000fe200078e00ff */
[----:B------:R-:W-:Y:S01]  /*71a0*/  ULDC UR4, c[0x0][0x600] ;  /* 0x0001800000047ab9 */ /* 0x000fe20000000800 */
[----:B------:R-:W-:Y:S01]  /*71b0*/  UMOV UR7, 0x1 ;  /* 0x0000000100077882 */ /* 0x000fe20000000000 */
[----:B------:R-:W-:-:S02]  /*71c0*/  UIADD3 UR4, UR4, -0x1, URZ ;  /* 0xffffffff04047890 */ /* 0x000fc4000fffe03f */
[----:B------:R-:W-:Y:S02]  /*71d0*/  USHF.L.U32 UR5, UR7, UR5, URZ ;  /* 0x0000000507057299 */ /* 0x000fe4000800063f */
[----:B------:R-:W-:Y:S01]  /*71e0*/  ULOP3.LUT UR6, URZ, UR6, URZ, 0x33, !UPT ;  /* 0x000000063f067292 */ /* 0x000fe2000f8e333f */
[----:B------:R-:W-:Y:S01]  /*71f0*/  ULDC.64 UR30, c[0x0][0x198] ;  /* 0x00006600001e7ab9 */ /* 0x000fe20000000a00 */
[----:B0-----:R-:W-:-:S05]  /*7200*/  VIADD R3, R3, 0x3f ;  /* 0x0000003f03037836 */ /* 0x001fca0000000000 */
[----:B------:R-:W-:-:S04]  /*7210*/  SHF.R.S32.HI R4, RZ, 0x1f, R3 ;  /* 0x0000001fff047819 */ /* 0x000fc80000011403 */
[----:B------:R-:W-:Y:S01]  /*7220*/  LEA.HI R4, R4, R3, RZ, 0x6 ;  /* 0x0000000304047211 */ /* 0x000fe200078f30ff */
[C---:B-1----:R-:W-:Y:S02]  /*7230*/  IMAD.SHL.U32 R11, R12.reuse, 0x40, RZ ;  /* 0x000000400c0b7824 */ /* 0x042fe400078e00ff */
[----:B------:R-:W-:Y:S01]  /*7240*/  IMAD.SHL.U32 R12, R12, 0x800, RZ ;  /* 0x000008000c0c7824 */ /* 0x000fe200078e00ff */
[----:B------:R-:W-:Y:S01]  /*7250*/  SHF.R.S32.HI R9, RZ, 0x6, R4 ;  /* 0x00000006ff097819 */ /* 0x000fe20000011404 */
[----:B------:R-:W-:Y:S01]  /*7260*/  IMAD.MOV.U32 R3, RZ, RZ, 0x1 ;  /* 0x00000001ff037424 */ /* 0x000fe200078e00ff */
[----:B------:R-:W-:Y:S02]  /*7270*/  LOP3.LUT R11, R11, 0x40, RZ, 0xc0, !PT ;  /* 0x000000400b0b7812 */ /* 0x000fe400078ec0ff */
[----:B------:R-:W-:Y:S01]  /*7280*/  LOP3.LUT R12, R12, 0x800, RZ, 0xc0, !PT ;  /* 0x000008000c0c7812 */ /* 0x000fe200078ec0ff */
[----:B------:R-:W-:-:S07]  /*7290*/  VIADD R13, R9, 0x1 ;  /* 0x00000001090d7836 */ /* 0x000fce0000000000 */
.L_x_177:
[----:B------:R-:W-:-:S03]  /*72a0*/  UMOV UR7, 0xffffffff ;  /* 0xffffffff00077882 */ /* 0x000fc60000000000 */
[----:B------:R-:W-:Y:S05]  /*72b0*/  BRA.DIV UR7, `(.L_x_167) ;  /* 0x0000000e07d87947 */ /* 0x000fea000b800000 */
[----:B------:R-:W-:-:S13]  /*72c0*/  ELECT P6, URZ, PT ;  /* 0x00000000003f782f */ /* 0x000fda00038c0000 */
.L_x_188:
[----:B------:R-:W0:Y:S01]  /*72d0*/  LDC R4, c[0x0][0x28c] ;  /* 0x0000a300ff047b82 */ /* 0x000e220000000800 */
[----:B------:R-:W-:Y:S01]  /*72e0*/  BSSY B1, `(.L_x_168) ;  /* 0x0000044000017945 */ /* 0x000fe20003800000 */
[----:B0-----:R-:W-:-:S13]  /*72f0*/  ISETP.LT.OR P6, PT, R4, 0x1, !P6 ;  /* 0x000000010400780c */ /* 0x001fda00077c1670 */
[----:B------:R-:W-:Y:S05]  /*7300*/  @P6 BRA `(.L_x_169) ;  /* 0x0000000400046947 */ /* 0x000fea0003800000 */
[----:B------:R-:W-:Y:S02]  /*7310*/  IMAD.SHL.U32 R21, R21, 0x80, RZ ;  /* 0x0000008015157824 */ /* 0x000fe400078e00ff */
[----:B------:R-:W-:Y:S02]  /*7320*/  IMAD R20, R20, 0x80, R11 ;  /* 0x0000008014147824 */ /* 0x000fe400078e020b */
[----:B------:R-:W-:Y:S02]  /*7330*/  IMAD.MOV.U32 R24, RZ, RZ, RZ ;  /* 0x000000ffff187224 */ /* 0x000fe400078e00ff */
[----:B------:R-:W-:Y:S02]  /*7340*/  IMAD.MOV.U32 R4, RZ, RZ, R13 ;  /* 0x000000ffff047224 */ /* 0x000fe400078e000d */
[----:B------:R-:W-:Y:S02]  /*7350*/  IMAD.MOV.U32 R5, RZ, RZ, R3 ;  /* 0x000000ffff057224 */ /* 0x000fe400078e0003 */
[----:B------:R-:W-:-:S07]  /*7360*/  IMAD.MOV.U32 R7, RZ, RZ, R8 ;  /* 0x000000ffff077224 */ /* 0x000fce00078e0008 */
.L_x_172:
[----:B------:R-:W0:Y:S01]  /*7370*/  S2R R15, SR_CgaCtaId ;  /* 0x00000000000f7919 */ /* 0x000e220000008800 */
[----:B------:R-:W-:Y:S02]  /*7380*/  MOV R14, 0x400 ;  /* 0x00000400000e7802 */ /* 0x000fe40000000f00 */
[----:B------:R-:W-:Y:S02]  /*7390*/  ISETP.NE.AND P1, PT, R0, RZ, PT ;  /* 0x000000ff0000720c */ /* 0x000fe40003f25270 */
[----:B0-----:R-:W-:Y:S02]  /*73a0*/  LEA R22, R15, R14, 0x18 ;  /* 0x0000000e0f167211 */ /* 0x001fe400078ec0ff */
[----:B------:R-:W-:-:S09]  /*73b0*/  SHF.L.U32 R14, R5, 0x1f, RZ ;  /* 0x0000001f050e7819 */ /* 0x000fd200000006ff */
[----:B------:R-:W0:Y:S01]  /*73c0*/  @!P1 LDC R15, c[0x0][0x500] ;  /* 0x00014000ff0f9b82 */ /* 0x000e220000000800 */
[----:B------:R-:W-:-:S04]  /*73d0*/  IMAD R23, R7, 0x8, R22 ;  /* 0x0000000807177824 */ /* 0x000fc800078e0216 */
[----:B------:R-:W1:Y:S02]  /*73e0*/  SYNCS.PHASECHK.TRANS64.TRYWAIT P0, [R23+URZ+0x20], R14 ;  /* 0x0000200e170075a7 */ /* 0x000e64000800017f */
[----:B-1----:R-:W-:Y:S05]  /*73f0*/  @!P0 BRA `(.L_x_170) ;  /* 0x0000000c00a88947 */ /* 0x002fea0003800000 */
.L_x_189:
[----:B-1----:R-:W-:Y:S01]  /*7400*/  PRMT R14, R19, 0x9910, RZ ;  /* 0x00009910130e7816 */ /* 0x002fe200000000ff */
[----:B0-----:R0:W-:Y:S03]  /*7410*/  @!P1 SYNCS.ARRIVE.TRANS64 RZ, [R23+URZ], R15 ;  /* 0x0000000f17ff99a7 */ /* 0x0011e6000800003f */
[----:B------:R-:W-:-:S13]  /*7420*/  ISETP.NE.AND P0, PT, R14, 0x2, PT ;  /* 0x000000020e00780c */ /* 0x000fda0003f05270 */
[----:B0-----:R-:W-:Y:S05]  /*7430*/  @P0 BRA `(.L_x_171) ;  /* 0x0000000000040947 */ /* 0x001fea0003800000 */
[----:B------:R-:W-:Y:S01]  /*7440*/  BPT.TRAP 0x1 ;  /* 0x000000040000795c */ /* 0x000fe20000300000 */
.L_x_171:
[----:B------:R-:W-:Y:S01]  /*7450*/  IMAD R14, R7, 0x8000, R22 ;  /* 0x00008000070e7824 */ /* 0x000fe200078e0216 */
[----:B------:R-:W-:Y:S01]  /*7460*/  R2UR UR34, R24 ;  /* 0x00000000182272ca */ /* 0x000fe200000e0000 */
[----:B------:R-:W-:Y:S01]  /*7470*/  VIADD R4, R4, 0xffffffff ;  /* 0xffffffff04047836 */ /* 0x000fe20000000000 */
[----:B------:R-:W-:Y:S01]  /*7480*/  R2UR UR33, R23 ;  /* 0x00000000172172ca */ /* 0x000fe200000e0000 */
[----:B------:R-:W-:Y:S01]  /*7490*/  UIADD3 UR14, UP0, UR30, 0xf0, URZ ;  /* 0x000000f01e0e7890 */ /* 0x000fe2000ff1e03f */
[----:B------:R-:W-:Y:S01]  /*74a0*/  R2UR UR24, R14 ;  /* 0x000000000e1872ca */ /* 0x000fe200000e0000 */
[----:B------:R-:W-:Y:S01]  /*74b0*/  IMAD R14, R7, 0x2000, R12 ;  /* 0x00002000070e7824 */ /* 0x000fe200078e020c */
[----:B------:R-:W-:Y:S01]  /*74c0*/  R2UR UR36, R6 ;  /* 0x00000000062472ca */ /* 0x000fe200000e0000 */
[----:B------:R-:W-:Y:S01]  /*74d0*/  UIADD3 UR42, UP1, UR30, 0x1f0, URZ ;  /* 0x000001f01e2a7890 */ /* 0x000fe2000ff3e03f */
[----:B------:R-:W-:Y:S01]  /*74e0*/  R2UR UR35, R21 ;  /* 0x00000000152372ca */ /* 0x000fe200000e0000 */
[----:B------:R-:W-:Y:S01]  /*74f0*/  IMAD R14, R14, 0x4, R22 ;  /* 0x000000040e0e7824 */ /* 0x000fe200078e0216 */
[----:B------:R-:W-:Y:S01]  /*7500*/  R2UR UR19, R20 ;  /* 0x00000000141372ca */ /* 0x000fe200000e0000 */
[----:B------:R-:W-:Y:S01]  /*7510*/  UIADD3.X UR15, URZ, UR31, URZ, UP0, !UPT ;  /* 0x0000001f3f0f7290 */ /* 0x000fe200087fe43f */
[----:B------:R-:W-:Y:S01]  /*7520*/  ISETP.GT.AND P1, PT, R4, 0x1, PT ;  /* 0x000000010400780c */ /* 0x000fe20003f24270 */
[----:B------:R-:W-:Y:S01]  /*7530*/  UIADD3 UR26, UR34, 0x20, URZ ;  /* 0x00000020221a7890 */ /* 0x000fe2000fffe03f */
[----:B------:R-:W-:Y:S01]  /*7540*/  R2UR UR8, R14 ;  /* 0x000000000e0872ca */ /* 0x000fe200000e0000 */
[----:B------:R-:W-:Y:S01]  /*7550*/  UIADD3.X UR43, URZ, UR31, URZ, UP1, !UPT ;  /* 0x0000001f3f2b7290 */ /* 0x000fe20008ffe43f */
[----:B------:R-:W-:Y:S01]  /*7560*/  VIADD R7, R7, 0x1 ;  /* 0x0000000107077836 */ /* 0x000fe20000000000 */
[----:B------:R-:W-:Y:S01]  /*7570*/  UIADD3 UR32, UR24, 0x100, URZ ;  /* 0x0000010018207890 */ /* 0x000fe2000fffe03f */
[----:B------:R-:W-:Y:S01]  /*7580*/  VIADD R24, R24, 0x40 ;  /* 0x0000004018187836 */ /* 0x000fe20000000000 */
[----:B------:R-:W-:Y:S01]  /*7590*/  UIADD3 UR24, UR24, 0x4100, URZ ;  /* 0x0000410018187890 */ /* 0x000fe2000fffe03f */
[----:B------:R-:W-:Y:S01]  /*75a0*/  UMOV UR22, 0x0 ;  /* 0x0000000000167882 */ /* 0x000fe20000000000 */
[----:B------:R-:W-:Y:S01]  /*75b0*/  UMOV UR23, 0x10000000 ;  /* 0x1000000000177882 */ /* 0x000fe20000000000 */
[----:B------:R-:W-:Y:S01]  /*75c0*/  ISETP.NE.AND P0, PT, R7, 0x4, PT ;  /* 0x000000040700780c */ /* 0x000fe20003f05270 */
[----:B------:R-:W-:Y:S01]  /*75d0*/  UMOV UR25, UR33 ;  /* 0x0000002100197c82 */ /* 0x000fe20008000000 */
[----:B------:R-:W-:Y:S01]  /*75e0*/  UMOV UR28, UR36 ;  /* 0x00000024001c7c82 */ /* 0x000fe20008000000 */
[----:B------:R-:W-:-:S02]  /*75f0*/  UMOV UR27, UR35 ;  /* 0x00000023001b7c82 */ /* 0x000fc40008000000 */
[----:B------:R-:W-:Y:S01]  /*7600*/  UIADD3 UR16, UR8, 0x20100, URZ ;  /* 0x0002010008107890 */ /* 0x000fe2000fffe03f */
[----:B------:R0:W-:Y:S01]  /*7610*/  UTMALDG.3D [UR32], [UR14], desc[UR22] ;  /* 0x000016200e0075b4 */ /* 0x0001e20008011000 */
[----:B------:R-:W-:Y:S01]  /*7620*/  UIADD3 UR8, UR8, 0x24100, URZ ;  /* 0x0002410008087890 */ /* 0x000fe2000fffe03f */
[----:B------:R-:W-:Y:S01]  /*7630*/  SEL R14, RZ, 0x1, P0 ;  /* 0x00000001ff0e7807 */ /* 0x000fe20000000000 */
[----:B------:R-:W-:Y:S01]  /*7640*/  UMOV UR7, 0x30000 ;  /* 0x0003000000077882 */ /* 0x000fe20000000000 */
[----:B------:R-:W-:Y:S01]  /*7650*/  UMOV UR17, UR33 ;  /* 0x0000002100117c82 */ /* 0x000fe20008000000 */
[----:B------:R-:W-:Y:S01]  /*7660*/  UMOV UR18, UR34 ;  /* 0x0000002200127c82 */ /* 0x000fe20008000000 */
[----:B------:R-:W-:Y:S01]  /*7670*/  UMOV UR20, UR36 ;  /* 0x0000002400147c82 */ /* 0x000fe20008000000 */
[----:B------:R-:W-:Y:S01]  /*7680*/  UMOV UR9, UR33 ;  /* 0x0000002100097c82 */ /* 0x000fe20008000000 */
[----:B------:R-:W-:Y:S01]  /*7690*/  UMOV UR11, UR19 ;  /* 0x00000013000b7c82 */ /* 0x000fe20008000000 */
[----:B------:R-:W-:Y:S01]  /*76a0*/  UMOV UR12, UR36 ;  /* 0x00000024000c7c82 */ /* 0x000fe20008000000 */
[----:B------:R0:W-:Y:S01]  /*76b0*/  UTMALDG.3D [UR24], [UR14], desc[UR22] ;  /* 0x000016180e0075b4 */ /* 0x0001e20008011000 */
[----:B------:R-:W-:Y:S01]  /*76c0*/  UMOV UR10, UR26 ;  /* 0x0000001a000a7c82 */ /* 0x000fe20008000000 */
[----:B------:R-:W-:-:S02]  /*76d0*/  LOP3.LUT R5, R5, R14, RZ, 0x3c, !PT ;  /* 0x0000000e05057212 */ /* 0x000fc400078e3cff */
[----:B------:R-:W-:Y:S01]  /*76e0*/  SEL R7, R7, RZ, P0 ;  /* 0x000000ff07077207 */ /* 0x000fe20000000000 */
[----:B------:R0:W-:Y:S01]  /*76f0*/  UTMALDG.3D.MULTICAST [UR16], [UR42], UR7, desc[UR22] ;  /* 0x000016102a0073b4 */ /* 0x0001e20008011807 */
[----:B------:R0:W-:Y:S02]  /*7700*/  UTMALDG.3D.MULTICAST [UR8], [UR42], UR7, desc[UR22] ;  /* 0x000016082a0073b4 */ /* 0x0001e40008011807 */
[----:B0-----:R-:W-:Y:S05]  /*7710*/  @P1 BRA `(.L_x_172) ;  /* 0xfffffffc00141947 */ /* 0x001fea000383ffff */
.L_x_169:
[----:B------:R-:W-:Y:S05]  /*7720*/  BSYNC B1 ;  /* 0x0000000000017941 */ /* 0x000fea0003800000 */
.L_x_168:
[----:B------:R-:W-:Y:S01]  /*7730*/  LOP3.LUT P1, RZ, R10, 0xff, RZ, 0xc0, !PT ;  /* 0x000000ff0aff7812 */ /* 0x000fe2000782c0ff */
[----:B------:R-:W-:Y:S01]  /*7740*/  IMAD.IADD R8, R9, 0x1, R8 ;  /* 0x0000000109087824 */ /* 0x000fe200078e0208 */
[----:B------:R-:W-:Y:S01]  /*7750*/  IADD3 R16, P2, R16, UR38, RZ ;  /* 0x0000002610107c10 */ /* 0x000fe2000ff5e0ff */
[----:B------:R-:W-:Y:S01]  /*7760*/  ULDC.64 UR8, c[0x0][0x650] ;  /* 0x0001940000087ab9 */ /* 0x000fe20000000a00 */
[----:B------:R-:W-:Y:S01]  /*7770*/  BSSY B1, `(.L_x_173) ;  /* 0x000006d000017945 */ /* 0x000fe20003800000 */
[----:B------:R-:W-:Y:S01]  /*7780*/  IMAD.MOV.U32 R21, RZ, RZ, -0x1 ;  /* 0xffffffffff157424 */ /* 0x000fe200078e00ff */
[----:B------:R-:W-:Y:S01]  /*7790*/  SHF.R.U32.HI R4, RZ, 0x2, R8 ;  /* 0x00000002ff047819 */ /* 0x000fe20000011608 */
[----:B------:R-:W-:Y:S01]  /*77a0*/  IMAD.MOV.U32 R20, RZ, RZ, -0x1 ;  /* 0xffffffffff147424 */ /* 0x000fe200078e00ff */
[----:B------:R-:W-:Y:S02]  /*77b0*/  ISETP.GT.U32.AND P0, PT, R8, 0x3, PT ;  /* 0x000000030800780c */ /* 0x000fe40003f04070 */
[----:B------:R-:W-:-:S02]  /*77c0*/  LOP3.LUT R4, R4, 0x1, RZ, 0xc0, !PT ;  /* 0x0000000104047812 */ /* 0x000fc400078ec0ff */
[----:B------:R-:W-:Y:S01]  /*77d0*/  ISETP.LT.U32.AND P0, PT, R9, 0x4, P0 ;  /* 0x000000040900780c */ /* 0x000fe20000701070 */
[----:B------:R-:W0:Y:S01]  /*77e0*/  @P1 S2R R6, SR_CgaCtaId ;  /* 0x0000000000061919 */ /* 0x000e220000008800 */
[----:B------:R-:W-:Y:S02]  /*77f0*/  @P1 MOV R5, 0x400 ;  /* 0x0000040000051802 */ /* 0x000fe40000000f00 */
[----:B------:R-:W-:Y:S02]  /*7800*/  IADD3.X R17, R17, UR41, RZ, P2, !PT ;  /* 0x0000002911117c10 */ /* 0x000fe400097fe4ff */
[----:B------:R-:W-:Y:S02]  /*7810*/  ISETP.GE.U32.AND P2, PT, R16, UR8, PT ;  /* 0x0000000810007c0c */ /* 0x000fe4000bf46070 */
[----:B------:R-:W-:Y:S02]  /*7820*/  LOP3.LUT R8, R8, 0x3, RZ, 0xc0, !PT ;  /* 0x0000000308087812 */ /* 0x000fe400078ec0ff */
[----:B------:R-:W-:-:S02]  /*7830*/  PRMT R10, RZ, 0x7610, R10 ;  /* 0x00007610ff0a7816 */ /* 0x000fc4000000000a */
[----:B0-----:R-:W-:Y:S01]  /*7840*/  @P1 LEA R5, R6, R5, 0x18 ;  /* 0x0000000506051211 */ /* 0x001fe200078ec0ff */
[----:B------:R-:W-:-:S03]  /*7850*/  IMAD.MOV.U32 R6, RZ, RZ, -0x1 ;  /* 0xffffffffff067424 */ /* 0x000fc600078e00ff */
[----:B------:R0:W-:Y:S01]  /*7860*/  @P1 SYNCS.ARRIVE.TRANS64.A1T0 RZ, [R5+URZ+0x58], RZ ;  /* 0x000058ff05ff19a7 */ /* 0x0001e2000810003f */
[----:B------:R-:W-:Y:S02]  /*7870*/  ISETP.NE.U32.AND P1, PT, R4, 0x1, PT ;  /* 0x000000010400780c */ /* 0x000fe40003f25070 */
[----:B------:R-:W-:Y:S02]  /*7880*/  SEL R4, RZ, 0x1, !P0 ;  /* 0x00000001ff047807 */ /* 0x000fe40004000000 */
[----:B------:R-:W-:Y:S02]  /*7890*/  ISETP.GE.U32.AND.EX P0, PT, R17, UR9, PT, P2 ;  /* 0x0000000911007c0c */ /* 0x000fe4000bf06120 */
[----:B------:R-:W-:-:S04]  /*78a0*/  ISETP.GT.U32.AND P1, PT, R9, 0x3, !P1 ;  /* 0x000000030900780c */ /* 0x000fc80004f24070 */
[----:B0-----:R-:W-:-:S04]  /*78b0*/  SEL R5, RZ, 0x1, !P1 ;  /* 0x00000001ff057807 */ /* 0x001fc80004800000 */
[--C-:B------:R-:W-:Y:S02]  /*78c0*/  LOP3.LUT R3, R5, R3, R4.reuse, 0x96, !PT ;  /* 0x0000000305037212 */ /* 0x100fe400078e9604 */
[----:B------:R-:W-:Y:S01]  /*78d0*/  PRMT R4, RZ, 0x7610, R4 ;  /* 0x00007610ff047816 */ /* 0x000fe20000000004 */
[----:B------:R-:W-:Y:S06]  /*78e0*/  @P0 BRA `(.L_x_174) ;  /* 0x0000000400540947 */ /* 0x000fec0003800000 */
[----:B------:R-:W0:Y:S01]  /*78f0*/  S2R R15, SR_CTAID.X ;  /* 0x00000000000f7919 */ /* 0x000e220000002500 */
[----:B------:R-:W-:Y:S01]  /*7900*/  ULDC.64 UR8, c[0x0][0x628] ;  /* 0x00018a0000087ab9 */ /* 0x000fe20000000a00 */
[----:B------:R-:W-:Y:S01]  /*7910*/  ULDC UR10, c[0x0][0x630] ;  /* 0x00018c00000a7ab9 */ /* 0x000fe20000000800 */
[----:B------:R-:W-:Y:S01]  /*7920*/  ISETP.NE.U32.AND P0, PT, RZ, UR8, PT ;  /* 0x00000008ff007c0c */ /* 0x000fe2000bf05070 */
[----:B------:R-:W1:Y:S01]  /*7930*/  S2R R20, SR_CTAID.Y ;  /* 0x0000000000147919 */ /* 0x000e620000002600 */
[----:B------:R-:W-:Y:S01]  /*7940*/  ULDC UR11, c[0x0][0x150] ;  /* 0x00005400000b7ab9 */ /* 0x000fe20000000800 */
[----:B------:R-:W-:Y:S01]  /*7950*/  IMAD.MOV.U32 R4, RZ, RZ, R16 ;  /* 0x000000ffff047224 */ /* 0x000fe200078e0010 */
[----:B------:R-:W-:Y:S01]  /*7960*/  ISETP.NE.AND.EX P0, PT, RZ, UR9, PT, P0 ;  /* 0x00000009ff007c0c */ /* 0x000fe2000bf05300 */
[----:B------:R-:W-:Y:S01]  /*7970*/  IMAD.MOV.U32 R5, RZ, RZ, R17 ;  /* 0x000000ffff057224 */ /* 0x000fe200078e0011 */
[----:B0-----:R-:W-:-:S11]  /*7980*/  I2FP.F32.U32 R22, R15 ;  /* 0x0000000f00167245 */ /* 0x001fd60000201000 */
[----:B------:R-:W-:Y:S05]  /*7990*/  @!P0 BRA `(.L_x_175) ;  /* 0x0000000000288947 */ /* 0x000fea0003800000 */
[----:B------:R-:W-:Y:S02]  /*79a0*/  ULDC UR7, c[0x0][0x634] ;  /* 0x00018d0000077ab9 */ /* 0x000fe40000000800 */
[----:B------:R-:W-:-:S05]  /*79b0*/  IADD3 R5, P0, R16, UR7, RZ ;  /* 0x0000000710057c10 */ /* 0x000fca000ff1e0ff */
[----:B------:R-:W-:-:S04]  /*79c0*/  IMAD.X R21, RZ, RZ, R17, P0 ;  /* 0x000000ffff157224 */ /* 0x000fc800000e0611 */
[----:B------:R-:W-:-:S04]  /*79d0*/  IMAD.WIDE.U32 R6, R21, UR8, RZ ;  /* 0x0000000815067c25 */ /* 0x000fc8000f8e00ff */
[----:B------:R-:W-:-:S04]  /*79e0*/  IMAD.WIDE.U32 R6, P0, R5, UR9, R6 ;  /* 0x0000000905067c25 */ /* 0x000fc8000f800006 */
[----:B------:R-:W-:-:S04]  /*79f0*/  IMAD.WIDE.U32 R4, R5, UR8, RZ ;  /* 0x0000000805047c25 */ /* 0x000fc8000f8e00ff */
[----:B------:R-:W-:Y:S01]  /*7a00*/  IMAD.MOV.U32 R4, RZ, RZ, R7 ;  /* 0x000000ffff047224 */ /* 0x000fe200078e0007 */
[----:B------:R-:W-:Y:S01]  /*7a10*/  IADD3 RZ, P1, R5, R6, RZ ;  /* 0x0000000605ff7210 */ /* 0x000fe20007f3e0ff */
[----:B------:R-:W-:-:S04]  /*7a20*/  IMAD.X R5, RZ, RZ, RZ, P0 ;  /* 0x000000ffff057224 */ /* 0x000fc800000e06ff */
[----:B------:R-:W-:-:S08]  /*7a30*/  IMAD.WIDE.U32.X R4, R21, UR9, R4, P1 ;  /* 0x0000000915047c25 */ /* 0x000fd000088e0404 */
.L_x_175:
[--C-:B------:R-:W-:Y:S01]  /*7a40*/  SHF.R.U64 R14, R4, UR10, R5.reuse ;  /* 0x0000000a040e7c19 */ /* 0x100fe20008001205 */
[----:B------:R-:W-:Y:S01]  /*7a50*/  FMUL R22, R22, UR11 ;  /* 0x0000000b16167c20 */ /* 0x000fe20008400000 */
[----:B------:R-:W-:Y:S01]  /*7a60*/  SHF.R.U32.HI R4, RZ, UR10, R5 ;  /* 0x0000000aff047c19 */ /* 0x000fe20008011605 */
[----:B------:R-:W0:Y:S01]  /*7a70*/  LDC R6, c[0x0][0x144] ;  /* 0x00005100ff067b82 */ /* 0x000e220000000800 */
[----:B------:R-:W-:Y:S01]  /*7a80*/  IADD3 R5, P0, RZ, -R14, RZ ;  /* 0x8000000eff057210 */ /* 0x000fe20007f1e0ff */
[----:B------:R-:W-:Y:S01]  /*7a90*/  ULDC UR7, c[0x0][0x154] ;  /* 0x0000550000077ab9 */ /* 0x000fe20000000800 */
[----:B-1----:R-:W-:Y:S01]  /*7aa0*/  I2FP.F32.U32 R7, R20 ;  /* 0x0000001400077245 */ /* 0x002fe20000201000 */
[----:B------:R-:W1:Y:S01]  /*7ab0*/  F2I.U32.TRUNC.NTZ R22, R22 ;  /* 0x0000001600167305 */ /* 0x000e62000020f000 */
[----:B------:R-:W-:Y:S01]  /*7ac0*/  ULDC.64 UR8, c[0x0][0x620] ;  /* 0x0001880000087ab9 */ /* 0x000fe20000000a00 */
[----:B------:R-:W-:Y:S01]  /*7ad0*/  IMAD.X R4, RZ, RZ, ~R4, P0 ;  /* 0x000000ffff047224 */ /* 0x000fe200000e0e04 */
[----:B------:R-:W-:Y:S01]  /*7ae0*/  ISETP.NE.AND P2, PT, R2, 0x1, PT ;  /* 0x000000010200780c */ /* 0x000fe20003f45270 */
[----:B------:R-:W-:Y:S01]  /*7af0*/  FMUL R23, R7, UR7 ;  /* 0x0000000707177c20 */ /* 0x000fe20008400000 */
[----:B------:R-:W2:Y:S01]  /*7b00*/  LDC R25, c[0x0][0x148] ;  /* 0x00005200ff197b82 */ /* 0x000ea20000000800 */
[----:B------:R-:W-:Y:S01]  /*7b10*/  IMAD R4, R4, UR8, RZ ;  /* 0x0000000804047c24 */ /* 0x000fe2000f8e02ff */
[----:B------:R-:W-:-:S03]  /*7b20*/  ULDC UR7, c[0x0][0x618] ;  /* 0x0001860000077ab9 */ /* 0x000fc60000000800 */
[----:B------:R-:W3:Y:S01]  /*7b30*/  F2I.U32.TRUNC.NTZ R23, R23 ;  /* 0x0000001700177305 */ /* 0x000ee2000020f000 */
[C---:B------:R-:W-:Y:S02]  /*7b40*/  IMAD R7, R5.reuse, UR9, R4 ;  /* 0x0000000905077c24 */ /* 0x040fe4000f8e0204 */
[----:B------:R-:W-:Y:S01]  /*7b50*/  IMAD.WIDE.U32 R4, R5, UR8, R16 ;  /* 0x0000000805047c25 */ /* 0x000fe2000f8e0010 */
[----:B------:R-:W-:Y:S02]  /*7b60*/  ULDC.64 UR8, c[0x0][0x640] ;  /* 0x0001900000087ab9 */ /* 0x000fe40000000a00 */
[----:B------:R-:W-:Y:S01]  /*7b70*/  ISETP.NE.U32.AND P0, PT, RZ, UR8, PT ;  /* 0x00000008ff007c0c */ /* 0x000fe2000bf05070 */
[----:B------:R-:W-:Y:S02]  /*7b80*/  IMAD.IADD R5, R5, 0x1, R7 ;  /* 0x0000000105057824 */ /* 0x000fe400078e0207 */
[----:B-1----:R-:W-:Y:S01]  /*7b90*/  IMAD.MOV R22, RZ, RZ, -R22 ;  /* 0x000000ffff167224 */ /* 0x002fe200078e0a16 */
[----:B------:R-:W-:-:S02]  /*7ba0*/  ISETP.NE.AND.EX P0, PT, RZ, UR9, PT, P0 ;  /* 0x00000009ff007c0c */ /* 0x000fc4000bf05300 */
[----:B------:R-:W-:Y:S01]  /*7bb0*/  SHF.R.U64 R21, R4, UR7, R5 ;  /* 0x0000000704157c19 */ /* 0x000fe20008001205 */
[----:B0-----:R-:W-:Y:S01]  /*7bc0*/  IMAD R15, R6, R22, R15 ;  /* 0x00000016060f7224 */ /* 0x001fe200078e020f */
[----:B------:R-:W-:Y:S01]  /*7bd0*/  SHF.R.U32.HI R4, RZ, UR7, R5 ;  /* 0x00000007ff047c19 */ /* 0x000fe20008011605 */
[----:B------:R-:W-:Y:S01]  /*7be0*/  ULDC UR7, c[0x0][0x608] ;  /* 0x0001820000077ab9 */ /* 0x000fe20000000800 */
[----:B---3--:R-:W-:Y:S02]  /*7bf0*/  IMAD.MOV R6, RZ, RZ, -R23 ;  /* 0x000000ffff067224 */ /* 0x008fe400078e0a17 */
[--C-:B------:R-:W-:Y:S02]  /*7c00*/  SHF.R.U64 R22, R21, UR7, R4.reuse ;  /* 0x0000000715167c19 */ /* 0x100fe40008001204 */
[----:B------:R-:W-:Y:S01]  /*7c10*/  SHF.R.U32.HI R5, RZ, UR7, R4 ;  /* 0x00000007ff057c19 */ /* 0x000fe20008011604 */
[----:B------:R-:W-:Y:S01]  /*7c20*/  ULDC UR7, c[0x0][0x658] ;  /* 0x0001960000077ab9 */ /* 0x000fe20000000800 */
[----:B--2---:R-:W-:-:S02]  /*7c30*/  @P2 IMAD R15, R25, R6, R20 ;  /* 0x00000006190f2224 */ /* 0x004fc400078e0214 */
[--C-:B------:R-:W-:Y:S02]  /*7c40*/  SHF.R.U64 R20, R22, UR7, R5.reuse ;  /* 0x0000000716147c19 */ /* 0x100fe40008001205 */
[----:B------:R-:W-:-:S03]  /*7c50*/  SHF.R.U32.HI R23, RZ, UR7, R5 ;  /* 0x00000007ff177c19 */ /* 0x000fc60008011605 */
[----:B------:R-:W-:Y:S02]  /*7c60*/  IMAD.MOV.U32 R6, RZ, RZ, R20 ;  /* 0x000000ffff067224 */ /* 0x000fe400078e0014 */
[----:B------:R-:W-:Y:S01]  /*7c70*/  IMAD.MOV.U32 R5, RZ, RZ, R23 ;  /* 0x000000ffff057224 */ /* 0x000fe200078e0017 */
[----:B------:R-:W-:Y:S06]  /*7c80*/  @!P0 BRA `(.L_x_176) ;  /* 0x00000000002c8947 */ /* 0x000fec0003800000 */
        /* <DEDUP_REMOVED lines=9> */
[----:B------:R-:W-:-:S04]  /*7d20*/  IMAD.WIDE.U32.X R4, R23, UR9, R4, P1 ;  /* 0x0000000917047c25 */ /* 0x000fc800088e0404 */
[----:B------:R-:W-:-:S07]  /*7d30*/  IMAD.MOV.U32 R6, RZ, RZ, R4 ;  /* 0x000000ffff067224 */ /* 0x000fce00078e0004 */
.L_x_176:
[----:B------:R-:W-:Y:S01]  /*7d40*/  ULDC UR7, c[0x0][0x648] ;  /* 0x0001920000077ab9 */ /* 0x000fe20000000800 */
[----:B------:R-:W-:Y:S01]  /*7d50*/  LOP3.LUT R4, R22, UR6, RZ, 0xc0, !PT ;  /* 0x0000000616047c12 */ /* 0x000fe2000f8ec0ff */
[----:B------:R-:W-:Y:S01]  /*7d60*/  ULDC UR8, c[0x0][0x610] ;  /* 0x0001840000087ab9 */ /* 0x000fe20000000800 */
[----:B------:R-:W-:Y:S01]  /*7d70*/  SHF.R.U64 R5, R6, UR7, R5 ;  /* 0x0000000706057c19 */ /* 0x000fe20008001205 */
[----:B------:R-:W-:Y:S01]  /*7d80*/  ULDC UR7, c[0x0][0x638] ;  /* 0x00018e0000077ab9 */ /* 0x000fe20000000800 */
[----:B------:R-:W-:-:S03]  /*7d90*/  LOP3.LUT R21, R21, UR4, RZ, 0xc0, !PT ;  /* 0x0000000415157c12 */ /* 0x000fc6000f8ec0ff */
[----:B------:R-:W-:Y:S02]  /*7da0*/  IMAD.MOV R7, RZ, RZ, -R5 ;  /* 0x000000ffff077224 */ /* 0x000fe400078e0a05 */
[----:B------:R-:W-:Y:S02]  /*7db0*/  IMAD R4, R5, UR5, R4 ;  /* 0x0000000505047c24 */ /* 0x000fe4000f8e0204 */
[----:B------:R-:W-:Y:S01]  /*7dc0*/  IMAD R20, R7, UR7, R20 ;  /* 0x0000000707147c24 */ /* 0x000fe2000f8e0214 */
[----:B------:R-:W-:Y:S01]  /*7dd0*/  ULDC UR7, c[0x0][0x600] ;  /* 0x0001800000077ab9 */ /* 0x000fe20000000800 */
[----:B------:R-:W-:Y:S02]  /*7de0*/  IMAD R15, R4, UR8, R15 ;  /* 0x00000008040f7c24 */ /* 0x000fe4000f8e020f */
[----:B------:R-:W-:Y:S02]  /*7df0*/  IMAD R6, R20, UR7, R21 ;  /* 0x0000000714067c24 */ /* 0x000fe4000f8e0215 */
[----:B------:R-:W-:-:S03]  /*7e00*/  IMAD.MOV.U32 R4, RZ, RZ, 0x1 ;  /* 0x00000001ff047424 */ /* 0x000fc600078e00ff */
[----:B------:R-:W-:Y:S02]  /*7e10*/  SEL R20, R6, R15, !P2 ;  /* 0x0000000f06147207 */ /* 0x000fe40005000000 */
[----:B------:R-:W-:Y:S01]  /*7e20*/  SEL R21, R15, R6, !P2 ;  /* 0x000000060f157207 */ /* 0x000fe20005000000 */
[----:B------:R-:W-:-:S07]  /*7e30*/  IMAD.MOV.U32 R6, RZ, RZ, R14 ;  /* 0x000000ffff067224 */ /* 0x000fce00078e000e */
.L_x_174:
[----:B------:R-:W-:Y:S05]  /*7e40*/  BSYNC B1 ;  /* 0x0000000000017941 */ /* 0x000fea0003800000 */
.L_x_173:
[----:B------:R-:W-:-:S13]  /*7e50*/  LOP3.LUT P0, RZ, R4, 0xff, RZ, 0xc0, !PT ;  /* 0x000000ff04ff7812 */ /* 0x000fda000780c0ff */
[----:B------:R-:W-:Y:S05]  /*7e60*/  @P0 BRA `(.L_x_177) ;  /* 0xfffffff4000c0947 */ /* 0x000fea000383ffff */
[----:B------:R-:W-:Y:S05]  /*7e70*/  BSYNC B0 ;  /* 0x0000000000007941 */ /* 0x000fea0003800000 */
.L_x_166:
[----:B------:R-:W-:-:S03]  /*7e80*/  UMOV UR7, 0xffffffff ;  /* 0xffffffff00077882 */ /* 0x000fc60000000000 */
[----:B------:R-:W-:Y:S05]  /*7e90*/  BRA.DIV UR7, `(.L_x_178) ;  /* 0x0000000607147947 */ /* 0x000fea000b800000 */
[----:B------:R-:W-:-:S13]  /*7ea0*/  ELECT P6, URZ, PT ;  /* 0x00000000003f782f */ /* 0x000fda00038c0000 */
.L_x_192:
[----:B------:R-:W-:Y:S04]  /*7eb0*/  BSSY B0, `(.L_x_179) ;  /* 0x000002b000007945 */ /* 0x000fe80003800000 */
[----:B------:R-:W-:Y:S05]  /*7ec0*/  @!P6 BRA `(.L_x_180) ;  /* 0x0000000000a4e947 */ /* 0x000fea0003800000 */
[----:B------:R-:W-:-:S04]  /*7ed0*/  LOP3.LUT R18, R18, 0x2, RZ, 0xfc, !PT ;  /* 0x0000000212127812 */ /* 0x000fc800078efcff */
[----:B------:R-:W-:-:S13]  /*7ee0*/  ISETP.NE.AND P0, PT, R18, 0x3, PT ;  /* 0x000000031200780c */ /* 0x000fda0003f05270 */
[----:B------:R-:W-:Y:S05]  /*7ef0*/  @!P0 BRA `(.L_x_181) ;  /* 0x0000000000048947 */ /* 0x000fea0003800000 */
[----:B------:R-:W-:Y:S01]  /*7f00*/  BPT.TRAP 0x1 ;  /* 0x000000040000795c */ /* 0x000fe20000300000 */
.L_x_181:
[----:B------:R-:W0:Y:S01]  /*7f10*/  S2R R5, SR_CgaCtaId ;  /* 0x0000000000057919 */ /* 0x000e220000008800 */
[----:B------:R-:W-:Y:S02]  /*7f20*/  MOV R0, 0x400 ;  /* 0x0000040000007802 */ /* 0x000fe40000000f00 */
[----:B------:R-:W-:Y:S02]  /*7f30*/  SHF.L.U32 R2, R3, 0x1f, RZ ;  /* 0x0000001f03027819 */ /* 0x000fe400000006ff */
[----:B0-----:R-:W-:-:S05]  /*7f40*/  LEA R5, R5, R0, 0x18 ;  /* 0x0000000005057211 */ /* 0x001fca00078ec0ff */
[----:B------:R-:W-:-:S04]  /*7f50*/  VIADD R5, R5, 0x20 ;  /* 0x0000002005057836 */ /* 0x000fc80000000000 */
[C---:B------:R-:W-:Y:S02]  /*7f60*/  IMAD R7, R8.reuse, 0x8, R5 ;  /* 0x0000000808077824 */ /* 0x040fe400078e0205 */
[----:B------:R-:W-:Y:S02]  /*7f70*/  VIADD R8, R8, 0x1 ;  /* 0x0000000108087836 */ /* 0x000fe40000000000 */
[----:B------:R-:W0:Y:S03]  /*7f80*/  SYNCS.PHASECHK.TRANS64.TRYWAIT P0, [R7+URZ], R2 ;  /* 0x00000002070075a7 */ /* 0x000e26000800017f */
[----:B------:R-:W-:-:S04]  /*7f90*/  ISETP.NE.AND P1, PT, R8, 0x4, PT ;  /* 0x000000040800780c */ /* 0x000fc80003f25270 */
[----:B------:R-:W-:Y:S02]  /*7fa0*/  SEL R0, RZ, 0x1, P1 ;  /* 0x00000001ff007807 */ /* 0x000fe40000800000 */
[----:B------:R-:W-:Y:S02]  /*7fb0*/  SEL R8, R8, RZ, P1 ;  /* 0x000000ff08087207 */ /* 0x000fe40000800000 */
[----:B------:R-:W-:-:S03]  /*7fc0*/  LOP3.LUT R9, R3, R0, RZ, 0x3c, !PT ;  /* 0x0000000003097212 */ /* 0x000fc600078e3cff */
[----:B------:R-:W-:Y:S01]  /*7fd0*/  IMAD R6, R8, 0x8, R5 ;  /* 0x0000000808067824 */ /* 0x000fe200078e0205 */
[----:B------:R-:W-:Y:S01]  /*7fe0*/  SHF.L.U32 R3, R9, 0x1f, RZ ;  /* 0x0000001f09037819 */ /* 0x000fe200000006ff */
[----:B0-----:R-:W-:Y:S06]  /*7ff0*/  @!P0 BRA `(.L_x_182) ;  /* 0x0000000000dc8947 */ /* 0x001fec0003800000 */
.L_x_193:
[----:B------:R-:W1:Y:S01]  /*8000*/  SYNCS.PHASECHK.TRANS64.TRYWAIT P0, [R6+URZ], R3 ;  /* 0x00000003060075a7 */ /* 0x000e62000800017f */
[----:B------:R-:W-:-:S05]  /*8010*/  VIADD R0, R8, 0x1 ;  /* 0x0000000108007836 */ /* 0x000fca0000000000 */
[----:B------:R-:W-:-:S04]  /*8020*/  ISETP.NE.AND P1, PT, R0, 0x4, PT ;  /* 0x000000040000780c */ /* 0x000fc80003f25270 */
[----:B0-----:R-:W-:Y:S02]  /*8030*/  SEL R2, RZ, 0x1, P1 ;  /* 0x00000001ff027807 */ /* 0x001fe40000800000 */
[----:B------:R-:W-:Y:S02]  /*8040*/  SEL R0, R0, RZ, P1 ;  /* 0x000000ff00007207 */ /* 0x000fe40000800000 */
[----:B------:R-:W-:-:S03]  /*8050*/  LOP3.LUT R9, R9, R2, RZ, 0x3c, !PT ;  /* 0x0000000209097212 */ /* 0x000fc600078e3cff */
[----:B------:R-:W-:Y:S01]  /*8060*/  IMAD R7, R0, 0x8, R5 ;  /* 0x0000000800077824 */ /* 0x000fe200078e0205 */
[----:B------:R-:W-:Y:S01]  /*8070*/  SHF.L.U32 R4, R9, 0x1f, RZ ;  /* 0x0000001f09047819 */ /* 0x000fe200000006ff */
[----:B-1----:R-:W-:Y:S06]  /*8080*/  @!P0 BRA `(.L_x_183) ;  /* 0x0000000000cc8947 */ /* 0x002fec0003800000 */
.L_x_194:
[----:B------:R-:W1:Y:S01]  /*8090*/  SYNCS.PHASECHK.TRANS64.TRYWAIT P0, [R7+URZ], R4 ;  /* 0x00000004070075a7 */ /* 0x000e62000800017f */
[----:B------:R-:W-:-:S05]  /*80a0*/  VIADD R0, R0, 0x1 ;  /* 0x0000000100007836 */ /* 0x000fca0000000000 */
[----:B------:R-:W-:-:S04]  /*80b0*/  ISETP.NE.AND P1, PT, R0, 0x4, PT ;  /* 0x000000040000780c */ /* 0x000fc80003f25270 */
[----:B------:R-:W-:Y:S02]  /*80c0*/  SEL R2, RZ, 0x1, P1 ;  /* 0x00000001ff027807 */ /* 0x000fe40000800000 */
[----:B------:R-:W-:Y:S02]  /*80d0*/  SEL R0, R0, RZ, P1 ;  /* 0x000000ff00007207 */ /* 0x000fe40000800000 */
[----:B------:R-:W-:Y:S01]  /*80e0*/  LOP3.LUT R2, R9, R2, RZ, 0x3c, !PT ;  /* 0x0000000209027212 */ /* 0x000fe200078e3cff */
[----:B-1----:R-:W-:Y:S06]  /*80f0*/  @!P0 BRA `(.L_x_184) ;  /* 0x0000000000c48947 */ /* 0x002fec0003800000 */
.L_x_195:
[----:B------:R-:W-:Y:S01]  /*8100*/  IMAD R5, R0, 0x8, R5 ;  /* 0x0000000800057824 */ /* 0x000fe200078e0205 */
[----:B------:R-:W-:-:S07]  /*8110*/  SHF.L.U32 R0, R2, 0x1f, RZ ;  /* 0x0000001f02007819 */ /* 0x000fce00000006ff */
.L_x_185:
[----:B--2---:R2:W3:Y:S02]  /*8120*/  SYNCS.PHASECHK.TRANS64.TRYWAIT P0, [R5+URZ], R0 ;  /* 0x00000000050075a7 */ /* 0x0044e4000800017f */
[----:B---3--:R-:W-:Y:S05]  /*8130*/  @!P0 NANOSLEEP.SYNCS 0x989680 ;  /* 0x009896800000895d */ /* 0x008fea0003900000 */
[----:B------:R-:W3:Y:S02]  /*8140*/  @!P0 SYNCS.PHASECHK.TRANS64 P0, [R5+URZ], R0 ;  /* 0x00000000050085a7 */ /* 0x000ee4000800007f */
[----:B---3--:R-:W-:Y:S05]  /*8150*/  @!P0 BRA `(.L_x_185) ;  /* 0xfffffffc00f08947 */ /* 0x008fea000383ffff */
.L_x_180:
[----:B------:R-:W-:Y:S05]  /*8160*/  BSYNC B0 ;  /* 0x0000000000007941 */ /* 0x000fea0003800000 */
.L_x_179:
[----:B------:R-:W-:Y:S05]  /*8170*/  EXIT ;  /* 0x000000000000794d */ /* 0x000fea0003800000 */
.L_x_21:
[----:B-1----:R1:W2:Y:S02]  /*8180*/  SYNCS.PHASECHK.TRANS64.TRYWAIT P1, [R3+URZ], R0 ;  /* 0x00000000030075a7 */ /* 0x0022a4000802017f */
[----:B--2---:R-:W-:Y:S05]  /*8190*/  @!P1 NANOSLEEP.SYNCS 0x989680 ;  /* 0x009896800000995d */ /* 0x004fea0003900000 */
[----:B------:R-:W2:Y:S02]  /*81a0*/  @!P1 SYNCS.PHASECHK.TRANS64 P1, [R3+URZ], R0 ;  /* 0x00000000030095a7 */ /* 0x000ea4000802007f */
[----:B--2---:R-:W-:Y:S05]  /*81b0*/  @!P1 BRA `(.L_x_21) ;  /* 0xfffffffc00f09947 */ /* 0x004fea000383ffff */
[----:B------:R-:W-:Y:S05]  /*81c0*/  BRA `(.L_x_20) ;  /* 0xffffff9400787947 */ /* 0x000fea000383ffff */
.L_x_26:
[----:B-1----:R1:W2:Y:S02]  /*81d0*/  SYNCS.PHASECHK.TRANS64.TRYWAIT P1, [R5+URZ], R4 ;  /* 0x00000004050075a7 */ /* 0x0022a4000802017f */
[----:B--2---:R-:W-:Y:S05]  /*81e0*/  @!P1 NANOSLEEP.SYNCS 0x989680 ;  /* 0x009896800000995d */ /* 0x004fea0003900000 */
[----:B------:R-:W2:Y:S02]  /*81f0*/  @!P1 SYNCS.PHASECHK.TRANS64 P1, [R5+URZ], R4 ;  /* 0x00000004050095a7 */ /* 0x000ea4000802007f */
[----:B--2---:R-:W-:Y:S05]  /*8200*/  @!P1 BRA `(.L_x_26) ;  /* 0xfffffffc00f09947 */ /* 0x004fea000383ffff */
[----:B------:R-:W-:Y:S05]  /*8210*/  BRA `(.L_x_25) ;  /* 0xffffff9800c47947 */ /* 0x000fea000383ffff */
.L_x_167:
[----:B------:R-:W-:Y:S01]  /*8220*/  BSSY B1, `(.L_x_186) ;  /* 0x0000006000017945 */ /* 0x000fe20003800000 */
[----:B------:R-:W-:-:S07]  /*8230*/  IMAD.MOV.U32 R15, RZ, RZ, -0x1 ;  /* 0xffffffffff0f7424 */ /* 0x000fce00078e00ff */
[----:B------:R-:W-:Y:S05]  /*8240*/  WARPSYNC.COLLECTIVE R15, `(.L_x_187) ;  /* 0x000000000f0c7348 */ /* 0x000fea0003c00000 */
[----:B------:R-:W-:Y:S02]  /*8250*/  ELECT P6, UR62, PT ;  /* 0x00000000003e782f */ /* 0x000fe400038c0000 */
[----:B------:R-:W-:Y:S01]  /*8260*/  MOV R14, UR62 ;  /* 0x0000003e000e7c02 */ /* 0x000fe20008000f00 */
[----:B------:R-:W-:Y:S10]  /*8270*/  ENDCOLLECTIVE ;  /* 0x000000000000791b */ /* 0x000ff40003800000 */
.L_x_187:
[----:B------:R-:W-:Y:S05]  /*8280*/  BSYNC B1 ;  /* 0x0000000000017941 */ /* 0x000fea0003800000 */
.L_x_186:
[----:B------:R-:W-:Y:S05]  /*8290*/  BRA `(.L_x_188) ;  /* 0xfffffff0000c7947 */ /* 0x000fea000383ffff */
.L_x_170:
[----:B-1----:R1:W2:Y:S02]  /*82a0*/  SYNCS.PHASECHK.TRANS64.TRYWAIT P0, [R23+URZ+0x20], R14 ;  /* 0x0000200e170075a7 */ /* 0x0022a4000800017f */
[----:B--2---:R-:W-:Y:S05]  /*82b0*/  @!P0 NANOSLEEP.SYNCS 0x989680 ;  /* 0x009896800000895d */ /* 0x004fea0003900000 */
[----:B------:R-:W2:Y:S02]  /*82c0*/  @!P0 SYNCS.PHASECHK.TRANS64 P0, [R23+URZ+0x20], R14 ;  /* 0x0000200e170085a7 */ /* 0x000ea4000800007f */
[----:B--2---:R-:W-:Y:S05]  /*82d0*/  @!P0 BRA `(.L_x_170) ;  /* 0xfffffffc00f08947 */ /* 0x004fea000383ffff */
[----:B------:R-:W-:Y:S05]  /*82e0*/  BRA `(.L_x_189) ;  /* 0xfffffff000447947 */ /* 0x000fea000383ffff */
.L_x_178:
[----:B------:R-:W-:Y:S01]  /*82f0*/  BSSY B0, `(.L_x_190) ;  /* 0x0000006000007945 */ /* 0x000fe20003800000 */
[----:B------:R-:W-:-:S07]  /*8300*/  IMAD.MOV.U32 R15, RZ, RZ, -0x1 ;  /* 0xffffffffff0f7424 */ /* 0x000fce00078e00ff */
[----:B------:R-:W-:Y:S05]  /*8310*/  WARPSYNC.COLLECTIVE R15, `(.L_x_191) ;  /* 0x000000000f0c7348 */ /* 0x000fea0003c00000 */
[----:B------:R-:W-:Y:S02]  /*8320*/  ELECT P6, UR62, PT ;  /* 0x00000000003e782f */ /* 0x000fe400038c0000 */
[----:B------:R-:W-:Y:S01]  /*8330*/  MOV R14, UR62 ;  /* 0x0000003e000e7c02 */ /* 0x000fe20008000f00 */
[----:B------:R-:W-:Y:S10]  /*8340*/  ENDCOLLECTIVE ;  /* 0x000000000000791b */ /* 0x000ff40003800000 */
.L_x_191:
[----:B------:R-:W-:Y:S05]  /*8350*/  BSYNC B0 ;  /* 0x0000000000007941 */ /* 0x000fea0003800000 */
.L_x_190:
[----:B------:R-:W-:Y:S05]  /*8360*/  BRA `(.L_x_192) ;  /* 0xfffffff800d07947 */ /* 0x000fea000383ffff */
.L_x_182:
[----:B0-----:R0:W1:Y:S02]  /*8370*/  SYNCS.PHASECHK.TRANS64.TRYWAIT P0, [R7+URZ], R2 ;  /* 0x00000002070075a7 */ /* 0x001064000800017f */
[----:B-1----:R-:W-:Y:S05]  /*8380*/  @!P0 NANOSLEEP.SYNCS 0x989680 ;  /* 0x009896800000895d */ /* 0x002fea0003900000 */
[----:B------:R-:W1:Y:S02]  /*8390*/  @!P0 SYNCS.PHASECHK.TRANS64 P0, [R7+URZ], R2 ;  /* 0x00000002070085a7 */ /* 0x000e64000800007f */
[----:B-1----:R-:W-:Y:S05]  /*83a0*/  @!P0 BRA `(.L_x_182) ;  /* 0xfffffffc00f08947 */ /* 0x002fea000383ffff */
[----:B------:R-:W-:Y:S05]  /*83b0*/  BRA `(.L_x_193) ;  /* 0xfffffffc00107947 */ /* 0x000fea000383ffff */
.L_x_183:
[----:B0-----:R0:W1:Y:S02]  /*83c0*/  SYNCS.PHASECHK.TRANS64.TRYWAIT P0, [R6+URZ], R3 ;  /* 0x00000003060075a7 */ /* 0x001064000800017f */
[----:B-1----:R-:W-:Y:S05]  /*83d0*/  @!P0 NANOSLEEP.SYNCS 0x989680 ;  /* 0x009896800000895d */ /* 0x002fea0003900000 */
[----:B------:R-:W1:Y:S02]  /*83e0*/  @!P0 SYNCS.PHASECHK.TRANS64 P0, [R6+URZ], R3 ;  /* 0x00000003060085a7 */ /* 0x000e64000800007f */
[----:B-1----:R-:W-:Y:S05]  /*83f0*/  @!P0 BRA `(.L_x_183) ;  /* 0xfffffffc00f08947 */ /* 0x002fea000383ffff */
[----:B------:R-:W-:Y:S05]  /*8400*/  BRA `(.L_x_194) ;  /* 0xfffffffc00207947 */ /* 0x000fea000383ffff */
.L_x_184:
[----:B-1----:R1:W2:Y:S02]  /*8410*/  SYNCS.PHASECHK.TRANS64.TRYWAIT P0, [R7+URZ], R4 ;  /* 0x00000004070075a7 */ /* 0x0022a4000800017f */
[----:B--2---:R-:W-:Y:S05]  /*8420*/  @!P0 NANOSLEEP.SYNCS 0x989680 ;  /* 0x009896800000895d */ /* 0x004fea0003900000 */
[----:B------:R-:W2:Y:S02]  /*8430*/  @!P0 SYNCS.PHASECHK.TRANS64 P0, [R7+URZ], R4 ;  /* 0x00000004070085a7 */ /* 0x000ea4000800007f */
[----:B--2---:R-:W-:Y:S05]  /*8440*/  @!P0 BRA `(.L_x_184) ;  /* 0xfffffffc00f08947 */ /* 0x004fea000383ffff */
[----:B------:R-:W-:Y:S05]  /*8450*/  BRA `(.L_x_195) ;  /* 0xfffffffc00287947 */ /* 0x000fea000383ffff */
.L_x_196:
[----:B------:R-:W-:-:S00]  /*8460*/  BRA `(.L_x_196) ;  /* 0xfffffffc00fc7947 */ /* 0x000fc0000383ffff */
[----:B------:R-:W-:-:S00]  /*8470*/  NOP ;  /* 0x0000000000007918 */ /* 0x000fc00000000000 */
        /* <DEDUP_REMOVED lines=8> */
.L_x_197:


//--------------------- .nv.global.init           --------------------------
	.section	.nv.global.init,"aw",@progbits
.nv.global.init:
	.type		$str$22,@object
	.size		$str$22,($str$23 - $str$22)
$str$22:
        /*0000*/ 	.byte	0x6b, 0x5f, 0x74, 0x69, 0x6c, 0x65, 0x5f, 0x63, 0x6f, 0x75, 0x6e, 0x74, 0x20, 0x3e, 0x3d, 0x20
        /*0010*/ 	.byte	0x31, 0x00
	.type		$str$23,@object
	.size		$str$23,(__unnamed_1 - $str$23)
$str$23:
        /*0012*/ 	.byte	0x2f, 0x74, 0x6d, 0x70, 0x2f, 0x63, 0x75, 0x74, 0x6c, 0x61, 0x73, 0x73, 0x5f, 0x73, 0x77, 0x65
        /*0022*/ 	.byte	0x65, 0x70, 0x5f, 0x73, 0x72, 0x63, 0x2f, 0x69, 0x6e, 0x63, 0x6c, 0x75, 0x64, 0x65, 0x2f, 0x63
        /*0032*/ 	.byte	0x75, 0x74, 0x6c, 0x61, 0x73, 0x73, 0x2f, 0x67, 0x65, 0x6d, 0x6d, 0x2f, 0x63, 0x6f, 0x6c, 0x6c
        /*0042*/ 	.byte	0x65, 0x63, 0x74, 0x69, 0x76, 0x65, 0x2f, 0x73, 0x6d, 0x39, 0x30, 0x5f, 0x6d, 0x6d, 0x61, 0x5f
        /*0052*/ 	.byte	0x74, 0x6d, 0x61, 0x5f, 0x67, 0x6d, 0x6d, 0x61, 0x5f, 0x73, 0x73, 0x5f, 0x77, 0x61, 0x72, 0x70
        /*0062*/ 	.byte	0x73, 0x70, 0x65, 0x63, 0x69, 0x61, 0x6c, 0x69, 0x7a, 0x65, 0x64, 0x2e, 0x68, 0x70, 0x70, 0x00
	.type		__unnamed_1,@object
	.size		__unnamed_1,(.L_0 - __unnamed_1)
__unnamed_1:
        /*0072*/ 	.byte	0x76, 0x6f, 0x69, 0x64, 0x20, 0x63, 0x75, 0x74, 0x6c, 0x61, 0x73, 0x73, 0x3a, 0x3a, 0x67, 0x65
        /* <DEDUP_REMOVED lines=177> */
        /*0b92*/ 	.byte	0x64, 0x65, 0x6e, 0x74, 0x69, 0x74, 0x79, 0x5d, 0x00
.L_0:


//--------------------- .nv.shared._ZN7cutlass13device_kernelINS_4gemm6kernel13GemmUniversalIN4cute5tupleIJiiiiEEENS1_10collective13CollectiveMmaINS1_34MainloopSm90TmaGmmaWarpSpecializedILi4ENS5_IJNS4_1CILi2EEENSA_ILi1EEESC_EEENS1_35KernelTmaWarpSpecializedCooperativeEEENS5_IJNSA_ILi128EEESG_NSA_ILi64EEEEEENS_10tfloat32_tENS5_IJlSC_lEEESJ_SK_NS4_8TiledMMAINS4_8MMA_AtomIJNS4_4SM904GMMA30MMA_64x128x8_F32TF32TF32_SS_TNILNSO_7ScaleInE1ELSQ_1EEEEEENS4_6LayoutISD_NS5_IJSC_NSA_ILi0EEESU_EEEEENS5_IJNS4_10UnderscoreESX_SX_EEEEENS4_13SM90_TMA_LOADENS4_14ComposedLayoutINS4_7SwizzleILi3ELi4ELi3EEENS4_18smem_ptr_flag_bitsILi32EEENST_INS5_IJNSA_ILi8EEENSA_ILi32EEEEEENS5_IJS17_SC_EEEEEEEvNS4_8identityENS4_23SM90_TMA_LOAD_MULTICASTES1B_vS1C_EENS_8epilogue10collective6detail29Sm90TmaWarpSpecializedAdapterINS1G_15DefaultEpilogueISJ_SK_SK_NS1F_6thread17LinearCombinationISJ_Li1EffLNS1K_9ScaleType4KindE0ELNS_15FloatRoundStyleE2ESJ_EENS1_15EpilogueDefaultEEEEEvvEEEEvNT_6ParamsE --------------------------
	.section	.nv.shared._ZN7cutlass13device_kernelINS_4gemm6kernel13GemmUniversalIN4cute5tupleIJiiiiEEENS1_10collective13CollectiveMmaINS1_34MainloopSm90TmaGmmaWarpSpecializedILi4ENS5_IJNS4_1CILi2EEENSA_ILi1EEESC_EEENS1_35KernelTmaWarpSpecializedCooperativeEEENS5_IJNSA_ILi128EEESG_NSA_ILi64EEEEEENS_10tfloat32_tENS5_IJlSC_lEEESJ_SK_NS4_8TiledMMAINS4_8MMA_AtomIJNS4_4SM904GMMA30MMA_64x128x8_F32TF32TF32_SS_TNILNSO_7ScaleInE1ELSQ_1EEEEEENS4_6LayoutISD_NS5_IJSC_NSA_ILi0EEESU_EEEEENS5_IJNS4_10UnderscoreESX_SX_EEEEENS4_13SM90_TMA_LOADENS4_14ComposedLayoutINS4_7SwizzleILi3ELi4ELi3EEENS4_18smem_ptr_flag_bitsILi32EEENST_INS5_IJNSA_ILi8EEENSA_ILi32EEEEEENS5_IJS17_SC_EEEEEEEvNS4_8identityENS4_23SM90_TMA_LOAD_MULTICASTES1B_vS1C_EENS_8epilogue10collective6detail29Sm90TmaWarpSpecializedAdapterINS1G_15DefaultEpilogueISJ_SK_SK_NS1F_6thread17LinearCombinationISJ_Li1EffLNS1K_9ScaleType4KindE0ELNS_15FloatRoundStyleE2ESJ_EENS1_15EpilogueDefaultEEEEEvvEEEEvNT_6ParamsE,"aw",@nobits
	.sectionflags	@""
	.align	16
	.zero		1024


//--------------------- .nv.shared.reserved.0     --------------------------
	.section	.nv.shared.reserved.0,"aw",@nobits
	.weak		__nv_reservedSMEM_offset_0_alias
	.size		__nv_reservedSMEM_offset_0_alias, 0, 0
	.other		__nv_reservedSMEM_offset_0_alias,@"STO_CUDA_RESERVED_SHARED STV_DEFAULT"
__nv_reservedSMEM_offset_0_alias:
	.zero		0


//--------------------- .nv.global                --------------------------
	.section	.nv.global,"aw",@nobits
.nv.global:
	.type		_ZN39_INTERNAL_8d2d721d_4_k_cu_6ca60cd3_66304cute1_E,@object
	.size		_ZN39_INTERNAL_8d2d721d_4_k_cu_6ca60cd3_66304cute1_E,(_ZN39_INTERNAL_8d2d721d_4_k_cu_6ca60cd3_66304cuda3std3__45__cpo6cbeginE - _ZN39_INTERNAL_8d2d721d_4_k_cu_6ca60cd3_66304cute1_E)
_ZN39_INTERNAL_8d2d721d_4_k_cu_6ca60cd3_66304cute1_E:
	.zero		1
	.type		_ZN39_INTERNAL_8d2d721d_4_k_cu_6ca60cd3_66304cuda3std3__45__cpo6cbeginE,@object
	.size		_ZN39_INTERNAL_8d2d721d_4_k_cu_6ca60cd3_66304cuda3std3__45__cpo6cbeginE,(_ZN39_INTERNAL_8d2d721d_4_k_cu_6ca60cd3_66304cuda3std3__48in_placeE - _ZN39_INTERNAL_8d2d721d_4_k_cu_6ca60cd3_66304cuda3std3__45__cpo6cbeginE)
_ZN39_INTERNAL_8d2d721d_4_k_cu_6ca60cd3_66304cuda3std3__45__cpo6cbeginE:
	.zero		1
	.type		_ZN39_INTERNAL_8d2d721d_4_k_cu_6ca60cd3_66304cuda3std3__48in_placeE,@object
	.size		_ZN39_INTERNAL_8d2d721d_4_k_cu_6ca60cd3_66304cuda3std3__48in_placeE,(_ZN39_INTERNAL_8d2d721d_4_k_cu_6ca60cd3_66304cuda3std6ranges3__45__cpo9iter_moveE - _ZN39_INTERNAL_8d2d721d_4_k_cu_6ca60cd3_66304cuda3std3__48in_placeE)
_ZN39_INTERNAL_8d2d721d_4_k_cu_6ca60cd3_66304cuda3std3__48in_placeE:
	.zero		1
	.type		_ZN39_INTERNAL_8d2d721d_4_k_cu_6ca60cd3_66304cuda3std6ranges3__45__cpo9iter_moveE,@object
	.size		_ZN39_INTERNAL_8d2d721d_4_k_cu_6ca60cd3_66304cuda3std6ranges3__45__cpo9iter_moveE,(_ZN39_INTERNAL_8d2d721d_4_k_cu_6ca60cd3_66304cuda3std3__45__cpo5beginE - _ZN39_INTERNAL_8d2d721d_4_k_cu_6ca60cd3_66304cuda3std6ranges3__45__cpo9iter_moveE)
_ZN39_INTERNAL_8d2d721d_4_k_cu_6ca60cd3_66304cuda3std6ranges3__45__cpo9iter_moveE:
	.zero		1
	.type		_ZN39_INTERNAL_8d2d721d_4_k_cu_6ca60cd3_66304cuda3std3__45__cpo5beginE,@object
	.size		_ZN39_INTERNAL_8d2d721d_4_k_cu_6ca60cd3_66304cuda3std3__45__cpo5beginE,(_ZN39_INTERNAL_8d2d721d_4_k_cu_6ca60cd3_66304cuda3std3__441_GLOBAL__N__8d2d721d_4_k_cu_6ca60cd3_66306ignoreE - _ZN39_INTERNAL_8d2d721d_4_k_cu_6ca60cd3_66304cuda3std3__45__cpo5beginE)
_ZN39_INTERNAL_8d2d721d_4_k_cu_6ca60cd3_66304cuda3std3__45__cpo5beginE:
	.zero		1
	.type		_ZN39_INTERNAL_8d2d721d_4_k_cu_6ca60cd3_66304cuda3std3__441_GLOBAL__N__8d2d721d_4_k_cu_6ca60cd3_66306ignoreE,@object
	.size		_ZN39_INTERNAL_8d2d721d_4_k_cu_6ca60cd3_66304cuda3std3__441_GLOBAL__N__8d2d721d_4_k_cu_6ca60cd3_66306ignoreE,(_ZN39_INTERNAL_8d2d721d_4_k_cu_6ca60cd3_66304cute7productE - _ZN39_INTERNAL_8d2d721d_4_k_cu_6ca60cd3_66304cuda3std3__441_GLOBAL__N__8d2d721d_4_k_cu_6ca60cd3_66306ignoreE)
_ZN39_INTERNAL_8d2d721d_4_k_cu_6ca60cd3_66304cuda3std3__441_GLOBAL__N__8d2d721d_4_k_cu_6ca60cd3_66306ignoreE:
	.zero		1
	.type		_ZN39_INTERNAL_8d2d721d_4_k_cu_6ca60cd3_66304cute7productE,@object
	.size		_ZN39_INTERNAL_8d2d721d_4_k_cu_6ca60cd3_66304cute7productE,(_ZN39_INTERNAL_8d2d721d_4_k_cu_6ca60cd3_66304cuda3std3__45__cpo3endE - _ZN39_INTERNAL_8d2d721d_4_k_cu_6ca60cd3_66304cute7productE)
_ZN39_INTERNAL_8d2d721d_4_k_cu_6ca60cd3_66304cute7productE:
	.zero		1
	.type		_ZN39_INTERNAL_8d2d721d_4_k_cu_6ca60cd3_66304cuda3std3__45__cpo3endE,@object
	.size		_ZN39_INTERNAL_8d2d721d_4_k_cu_6ca60cd3_66304cuda3std3__45__cpo3endE,(_ZN39_INTERNAL_8d2d721d_4_k_cu_6ca60cd3_66304cuda3std3__419piecewise_constructE - _ZN39_INTERNAL_8d2d721d_4_k_cu_6ca60cd3_66304cuda3std3__45__cpo3endE)
_ZN39_INTERNAL_8d2d721d_4_k_cu_6ca60cd3_66304cuda3std3__45__cpo3endE:
	.zero		1
	.type		_ZN39_INTERNAL_8d2d721d_4_k_cu_6ca60cd3_66304cuda3std3__419piecewise_constructE,@object
	.size		_ZN39_INTERNAL_8d2d721d_4_k_cu_6ca60cd3_66304cuda3std3__419piecewise_constructE,(_ZN39_INTERNAL_8d2d721d_4_k_cu_6ca60cd3_66304cuda3std3__45__cpo4cendE - _ZN39_INTERNAL_8d2d721d_4_k_cu_6ca60cd3_66304cuda3std3__419piecewise_constructE)
_ZN39_INTERNAL_8d2d721d_4_k_cu_6ca60cd3_66304cuda3std3__419piecewise_constructE:
	.zero		1
	.type		_ZN39_INTERNAL_8d2d721d_4_k_cu_6ca60cd3_66304cuda3std3__45__cpo4cendE,@object
	.size		_ZN39_INTERNAL_8d2d721d_4_k_cu_6ca60cd3_66304cuda3std3__45__cpo4cendE,(_ZN39_INTERNAL_8d2d721d_4_k_cu_6ca60cd3_66304cuda3std6ranges3__45__cpo4swapE - _ZN39_INTERNAL_8d2d721d_4_k_cu_6ca60cd3_66304cuda3std3__45__cpo4cendE)
_ZN39_INTERNAL_8d2d721d_4_k_cu_6ca60cd3_66304cuda3std3__45__cpo4cendE:
	.zero		1
	.type		_ZN39_INTERNAL_8d2d721d_4_k_cu_6ca60cd3_66304cuda3std6ranges3__45__cpo4swapE,@object
	.size		_ZN39_INTERNAL_8d2d721d_4_k_cu_6ca60cd3_66304cuda3std6ranges3__45__cpo4swapE,(.L_8 - _ZN39_INTERNAL_8d2d721d_4_k_cu_6ca60cd3_66304cuda3std6ranges3__45__cpo4swapE)
_ZN39_INTERNAL_8d2d721d_4_k_cu_6ca60cd3_66304cuda3std6ranges3__45__cpo4swapE:
	.zero		1
.L_8:


//--------------------- .nv.constant0._ZN7cutlass13device_kernelINS_4gemm6kernel13GemmUniversalIN4cute5tupleIJiiiiEEENS1_10collective13CollectiveMmaINS1_34MainloopSm90TmaGmmaWarpSpecializedILi4ENS5_IJNS4_1CILi2EEENSA_ILi1EEESC_EEENS1_35KernelTmaWarpSpecializedCooperativeEEENS5_IJNSA_ILi128EEESG_NSA_ILi64EEEEEENS_10tfloat32_tENS5_IJlSC_lEEESJ_SK_NS4_8TiledMMAINS4_8MMA_AtomIJNS4_4SM904GMMA30MMA_64x128x8_F32TF32TF32_SS_TNILNSO_7ScaleInE1ELSQ_1EEEEEENS4_6LayoutISD_NS5_IJSC_NSA_ILi0EEESU_EEEEENS5_IJNS4_10UnderscoreESX_SX_EEEEENS4_13SM90_TMA_LOADENS4_14ComposedLayoutINS4_7SwizzleILi3ELi4ELi3EEENS4_18smem_ptr_flag_bitsILi32EEENST_INS5_IJNSA_ILi8EEENSA_ILi32EEEEEENS5_IJS17_SC_EEEEEEEvNS4_8identityENS4_23SM90_TMA_LOAD_MULTICASTES1B_vS1C_EENS_8epilogue10collective6detail29Sm90TmaWarpSpecializedAdapterINS1G_15DefaultEpilogueISJ_SK_SK_NS1F_6thread17LinearCombinationISJ_Li1EffLNS1K_9ScaleType4KindE0ELNS_15FloatRoundStyleE2ESJ_EENS1_15EpilogueDefaultEEEEEvvEEEEvNT_6ParamsE --------------------------
	.section	.nv.constant0._ZN7cutlass13device_kernelINS_4gemm6kernel13GemmUniversalIN4cute5tupleIJiiiiEEENS1_10collective13CollectiveMmaINS1_34MainloopSm90TmaGmmaWarpSpecializedILi4ENS5_IJNS4_1CILi2EEENSA_ILi1EEESC_EEENS1_35KernelTmaWarpSpecializedCooperativeEEENS5_IJNSA_ILi128EEESG_NSA_ILi64EEEEEENS_10tfloat32_tENS5_IJlSC_lEEESJ_SK_NS4_8TiledMMAINS4_8MMA_AtomIJNS4_4SM904GMMA30MMA_64x128x8_F32TF32TF32_SS_TNILNSO_7ScaleInE1ELSQ_1EEEEEENS4_6LayoutISD_NS5_IJSC_NSA_ILi0EEESU_EEEEENS5_IJNS4_10UnderscoreESX_SX_EEEEENS4_13SM90_TMA_LOADENS4_14ComposedLayoutINS4_7SwizzleILi3ELi4ELi3EEENS4_18smem_ptr_flag_bitsILi32EEENST_INS5_IJNSA_ILi8EEENSA_ILi32EEEEEENS5_IJS17_SC_EEEEEEEvNS4_8identityENS4_23SM90_TMA_LOAD_MULTICASTES1B_vS1C_EENS_8epilogue10collective6detail29Sm90TmaWarpSpecializedAdapterINS1G_15DefaultEpilogueISJ_SK_SK_NS1F_6thread17LinearCombinationISJ_Li1EffLNS1K_9ScaleType4KindE0ELNS_15FloatRoundStyleE2ESJ_EENS1_15EpilogueDefaultEEEEEvvEEEEvNT_6ParamsE,"a",@progbits
	.sectionflags	@""
	.align	4
.nv.constant0._ZN7cutlass13device_kernelINS_4gemm6kernel13GemmUniversalIN4cute5tupleIJiiiiEEENS1_10collective13CollectiveMmaINS1_34MainloopSm90TmaGmmaWarpSpecializedILi4ENS5_IJNS4_1CILi2EEENSA_ILi1EEESC_EEENS1_35KernelTmaWarpSpecializedCooperativeEEENS5_IJNSA_ILi128EEESG_NSA_ILi64EEEEEENS_10tfloat32_tENS5_IJlSC_lEEESJ_SK_NS4_8TiledMMAINS4_8MMA_AtomIJNS4_4SM904GMMA30MMA_64x128x8_F32TF32TF32_SS_TNILNSO_7ScaleInE1ELSQ_1EEEEEENS4_6LayoutISD_NS5_IJSC_NSA_ILi0EEESU_EEEEENS5_IJNS4_10UnderscoreESX_SX_EEEEENS4_13SM90_TMA_LOADENS4_14ComposedLayoutINS4_7SwizzleILi3ELi4ELi3EEENS4_18smem_ptr_flag_bitsILi32EEENST_INS5_IJNSA_ILi8EEENSA_ILi32EEEEEENS5_IJS17_SC_EEEEEEEvNS4_8identityENS4_23SM90_TMA_LOAD_MULTICASTES1B_vS1C_EENS_8epilogue10collective6detail29Sm90TmaWarpSpecializedAdapterINS1G_15DefaultEpilogueISJ_SK_SK_NS1F_6thread17LinearCombinationISJ_Li1EffLNS1K_9ScaleType4KindE0ELNS_15FloatRoundStyleE2ESJ_EENS1_15EpilogueDefaultEEEEEvvEEEEvNT_6ParamsE:
	.zero		1664


//--------------------- SYMBOLS --------------------------

	.type		.nv.reservedSmem.offset0,@object
	.size		.nv.reservedSmem.offset0,0x4
	.type		__assertfail,@function
